//
// Generated by NVIDIA NVVM Compiler
//
// Compiler Build ID: CL-36424714
// Cuda compilation tools, release 13.0, V13.0.88
// Based on NVVM 20.0.0
//

.version 9.0
.target sm_100
.address_size 64

	// .globl	_Z19matrixMultiplyNaivePfS_S_iii
// _ZZ19matrixMultiplyShmemPfS_S_iiiE4bufA has been demoted
// _ZZ19matrixMultiplyShmemPfS_S_iiiE4bufB has been demoted

.visible .entry _Z19matrixMultiplyNaivePfS_S_iii(
	.param .u64 .ptr .align 1 _Z19matrixMultiplyNaivePfS_S_iii_param_0,
	.param .u64 .ptr .align 1 _Z19matrixMultiplyNaivePfS_S_iii_param_1,
	.param .u64 .ptr .align 1 _Z19matrixMultiplyNaivePfS_S_iii_param_2,
	.param .u32 _Z19matrixMultiplyNaivePfS_S_iii_param_3,
	.param .u32 _Z19matrixMultiplyNaivePfS_S_iii_param_4,
	.param .u32 _Z19matrixMultiplyNaivePfS_S_iii_param_5
)
{
	.reg .pred 	%p<10>;
	.reg .b32 	%r<41>;
	.reg .b32 	%f<68>;
	.reg .b64 	%rd<39>;

	ld.param.u64 	%rd4, [_Z19matrixMultiplyNaivePfS_S_iii_param_0];
	ld.param.u64 	%rd5, [_Z19matrixMultiplyNaivePfS_S_iii_param_1];
	ld.param.u64 	%rd3, [_Z19matrixMultiplyNaivePfS_S_iii_param_2];
	ld.param.u32 	%r17, [_Z19matrixMultiplyNaivePfS_S_iii_param_4];
	ld.param.u32 	%r18, [_Z19matrixMultiplyNaivePfS_S_iii_param_5];
	cvta.to.global.u64 	%rd1, %rd5;
	cvta.to.global.u64 	%rd2, %rd4;
	mov.u32 	%r19, %ctaid.x;
	shl.b32 	%r20, %r19, 9;
	mov.u32 	%r21, %tid.x;
	add.s32 	%r22, %r20, %r21;
	div.u32 	%r1, %r22, %r18;
	mul.lo.s32 	%r23, %r1, %r18;
	sub.s32 	%r2, %r22, %r23;
	setp.lt.s32 	%p1, %r17, 1;
	mov.f32 	%f67, 0f00000000;
	@%p1 bra 	$L__BB0_12;
	mul.lo.s32 	%r3, %r1, %r17;
	and.b32  	%r4, %r17, 7;
	setp.lt.u32 	%p2, %r17, 8;
	mov.f32 	%f67, 0f00000000;
	mov.b32 	%r39, 0;
	@%p2 bra 	$L__BB0_4;
	and.b32  	%r39, %r17, 2147483640;
	neg.s32 	%r36, %r39;
	mov.f32 	%f67, 0f00000000;
	mov.b32 	%r37, 0;
	mul.wide.s32 	%rd10, %r18, 4;
$L__BB0_3:
	.pragma "nounroll";
	add.s32 	%r26, %r37, %r3;
	mul.wide.s32 	%rd6, %r26, 4;
	add.s64 	%rd7, %rd2, %rd6;
	ld.global.f32 	%f17, [%rd7];
	mad.lo.s32 	%r27, %r37, %r18, %r2;
	mul.wide.s32 	%rd8, %r27, 4;
	add.s64 	%rd9, %rd1, %rd8;
	ld.global.f32 	%f18, [%rd9];
	fma.rn.f32 	%f19, %f17, %f18, %f67;
	ld.global.f32 	%f20, [%rd7+4];
	add.s64 	%rd11, %rd9, %rd10;
	ld.global.f32 	%f21, [%rd11];
	fma.rn.f32 	%f22, %f20, %f21, %f19;
	ld.global.f32 	%f23, [%rd7+8];
	add.s64 	%rd12, %rd11, %rd10;
	ld.global.f32 	%f24, [%rd12];
	fma.rn.f32 	%f25, %f23, %f24, %f22;
	ld.global.f32 	%f26, [%rd7+12];
	add.s64 	%rd13, %rd12, %rd10;
	ld.global.f32 	%f27, [%rd13];
	fma.rn.f32 	%f28, %f26, %f27, %f25;
	ld.global.f32 	%f29, [%rd7+16];
	add.s64 	%rd14, %rd13, %rd10;
	ld.global.f32 	%f30, [%rd14];
	fma.rn.f32 	%f31, %f29, %f30, %f28;
	ld.global.f32 	%f32, [%rd7+20];
	add.s64 	%rd15, %rd14, %rd10;
	ld.global.f32 	%f33, [%rd15];
	fma.rn.f32 	%f34, %f32, %f33, %f31;
	ld.global.f32 	%f35, [%rd7+24];
	add.s64 	%rd16, %rd15, %rd10;
	ld.global.f32 	%f36, [%rd16];
	fma.rn.f32 	%f37, %f35, %f36, %f34;
	ld.global.f32 	%f38, [%rd7+28];
	add.s64 	%rd17, %rd16, %rd10;
	ld.global.f32 	%f39, [%rd17];
	fma.rn.f32 	%f67, %f38, %f39, %f37;
	add.s32 	%r37, %r37, 8;
	add.s32 	%r36, %r36, 8;
	setp.ne.s32 	%p3, %r36, 0;
	@%p3 bra 	$L__BB0_3;
$L__BB0_4:
	setp.eq.s32 	%p4, %r4, 0;
	@%p4 bra 	$L__BB0_12;
	and.b32  	%r12, %r17, 3;
	setp.lt.u32 	%p5, %r4, 4;
	@%p5 bra 	$L__BB0_7;
	add.s32 	%r28, %r39, %r3;
	mul.wide.s32 	%rd18, %r28, 4;
	add.s64 	%rd19, %rd2, %rd18;
	ld.global.f32 	%f41, [%rd19];
	mad.lo.s32 	%r29, %r39, %r18, %r2;
	mul.wide.s32 	%rd20, %r29, 4;
	add.s64 	%rd21, %rd1, %rd20;
	ld.global.f32 	%f42, [%rd21];
	fma.rn.f32 	%f43, %f41, %f42, %f67;
	ld.global.f32 	%f44, [%rd19+4];
	mul.wide.s32 	%rd22, %r18, 4;
	add.s64 	%rd23, %rd21, %rd22;
	ld.global.f32 	%f45, [%rd23];
	fma.rn.f32 	%f46, %f44, %f45, %f43;
	ld.global.f32 	%f47, [%rd19+8];
	add.s64 	%rd24, %rd23, %rd22;
	ld.global.f32 	%f48, [%rd24];
	fma.rn.f32 	%f49, %f47, %f48, %f46;
	ld.global.f32 	%f50, [%rd19+12];
	add.s64 	%rd25, %rd24, %rd22;
	ld.global.f32 	%f51, [%rd25];
	fma.rn.f32 	%f67, %f50, %f51, %f49;
	add.s32 	%r39, %r39, 4;
$L__BB0_7:
	setp.eq.s32 	%p6, %r12, 0;
	@%p6 bra 	$L__BB0_12;
	setp.eq.s32 	%p7, %r12, 1;
	@%p7 bra 	$L__BB0_10;
	add.s32 	%r30, %r39, %r3;
	mul.wide.s32 	%rd26, %r30, 4;
	add.s64 	%rd27, %rd2, %rd26;
	ld.global.f32 	%f53, [%rd27];
	mad.lo.s32 	%r31, %r39, %r18, %r2;
	mul.wide.s32 	%rd28, %r31, 4;
	add.s64 	%rd29, %rd1, %rd28;
	ld.global.f32 	%f54, [%rd29];
	fma.rn.f32 	%f55, %f53, %f54, %f67;
	ld.global.f32 	%f56, [%rd27+4];
	mul.wide.s32 	%rd30, %r18, 4;
	add.s64 	%rd31, %rd29, %rd30;
	ld.global.f32 	%f57, [%rd31];
	fma.rn.f32 	%f67, %f56, %f57, %f55;
	add.s32 	%r39, %r39, 2;
$L__BB0_10:
	and.b32  	%r32, %r17, 1;
	setp.eq.b32 	%p8, %r32, 1;
	not.pred 	%p9, %p8;
	@%p9 bra 	$L__BB0_12;
	add.s32 	%r33, %r39, %r3;
	mul.wide.s32 	%rd32, %r33, 4;
	add.s64 	%rd33, %rd2, %rd32;
	ld.global.f32 	%f58, [%rd33];
	mad.lo.s32 	%r34, %r39, %r18, %r2;
	mul.wide.s32 	%rd34, %r34, 4;
	add.s64 	%rd35, %rd1, %rd34;
	ld.global.f32 	%f59, [%rd35];
	fma.rn.f32 	%f67, %f58, %f59, %f67;
$L__BB0_12:
	cvta.to.global.u64 	%rd36, %rd3;
	mad.lo.s32 	%r35, %r1, %r18, %r2;
	mul.wide.s32 	%rd37, %r35, 4;
	add.s64 	%rd38, %rd36, %rd37;
	st.global.f32 	[%rd38], %f67;
	ret;

}
	// .globl	_Z30matrixMultiplyNaiveBColOrderedPfS_S_iii
.visible .entry _Z30matrixMultiplyNaiveBColOrderedPfS_S_iii(
	.param .u64 .ptr .align 1 _Z30matrixMultiplyNaiveBColOrderedPfS_S_iii_param_0,
	.param .u64 .ptr .align 1 _Z30matrixMultiplyNaiveBColOrderedPfS_S_iii_param_1,
	.param .u64 .ptr .align 1 _Z30matrixMultiplyNaiveBColOrderedPfS_S_iii_param_2,
	.param .u32 _Z30matrixMultiplyNaiveBColOrderedPfS_S_iii_param_3,
	.param .u32 _Z30matrixMultiplyNaiveBColOrderedPfS_S_iii_param_4,
	.param .u32 _Z30matrixMultiplyNaiveBColOrderedPfS_S_iii_param_5
)
{
	.reg .pred 	%p<10>;
	.reg .b32 	%r<49>;
	.reg .b32 	%f<112>;
	.reg .b64 	%rd<25>;

	ld.param.u64 	%rd4, [_Z30matrixMultiplyNaiveBColOrderedPfS_S_iii_param_0];
	ld.param.u64 	%rd5, [_Z30matrixMultiplyNaiveBColOrderedPfS_S_iii_param_1];
	ld.param.u64 	%rd3, [_Z30matrixMultiplyNaiveBColOrderedPfS_S_iii_param_2];
	ld.param.u32 	%r24, [_Z30matrixMultiplyNaiveBColOrderedPfS_S_iii_param_4];
	ld.param.u32 	%r25, [_Z30matrixMultiplyNaiveBColOrderedPfS_S_iii_param_5];
	cvta.to.global.u64 	%rd1, %rd5;
	cvta.to.global.u64 	%rd2, %rd4;
	mov.u32 	%r26, %ctaid.x;
	shl.b32 	%r27, %r26, 9;
	mov.u32 	%r28, %tid.x;
	add.s32 	%r29, %r27, %r28;
	div.u32 	%r1, %r29, %r25;
	mul.lo.s32 	%r30, %r1, %r25;
	sub.s32 	%r2, %r29, %r30;
	setp.lt.s32 	%p1, %r24, 1;
	mov.f32 	%f111, 0f00000000;
	@%p1 bra 	$L__BB1_13;
	mul.lo.s32 	%r3, %r1, %r24;
	mul.lo.s32 	%r4, %r2, %r24;
	and.b32  	%r5, %r24, 15;
	setp.lt.u32 	%p2, %r24, 16;
	mov.f32 	%f111, 0f00000000;
	mov.b32 	%r45, 0;
	@%p2 bra 	$L__BB1_4;
	and.b32  	%r45, %r24, 2147483632;
	neg.s32 	%r42, %r45;
	mov.f32 	%f111, 0f00000000;
	mov.b32 	%r43, 0;
$L__BB1_3:
	.pragma "nounroll";
	add.s32 	%r33, %r43, %r3;
	mul.wide.s32 	%rd6, %r33, 4;
	add.s64 	%rd7, %rd2, %rd6;
	ld.global.f32 	%f18, [%rd7];
	add.s32 	%r34, %r43, %r4;
	mul.wide.s32 	%rd8, %r34, 4;
	add.s64 	%rd9, %rd1, %rd8;
	ld.global.f32 	%f19, [%rd9];
	fma.rn.f32 	%f20, %f18, %f19, %f111;
	ld.global.f32 	%f21, [%rd7+4];
	ld.global.f32 	%f22, [%rd9+4];
	fma.rn.f32 	%f23, %f21, %f22, %f20;
	ld.global.f32 	%f24, [%rd7+8];
	ld.global.f32 	%f25, [%rd9+8];
	fma.rn.f32 	%f26, %f24, %f25, %f23;
	ld.global.f32 	%f27, [%rd7+12];
	ld.global.f32 	%f28, [%rd9+12];
	fma.rn.f32 	%f29, %f27, %f28, %f26;
	ld.global.f32 	%f30, [%rd7+16];
	ld.global.f32 	%f31, [%rd9+16];
	fma.rn.f32 	%f32, %f30, %f31, %f29;
	ld.global.f32 	%f33, [%rd7+20];
	ld.global.f32 	%f34, [%rd9+20];
	fma.rn.f32 	%f35, %f33, %f34, %f32;
	ld.global.f32 	%f36, [%rd7+24];
	ld.global.f32 	%f37, [%rd9+24];
	fma.rn.f32 	%f38, %f36, %f37, %f35;
	ld.global.f32 	%f39, [%rd7+28];
	ld.global.f32 	%f40, [%rd9+28];
	fma.rn.f32 	%f41, %f39, %f40, %f38;
	ld.global.f32 	%f42, [%rd7+32];
	ld.global.f32 	%f43, [%rd9+32];
	fma.rn.f32 	%f44, %f42, %f43, %f41;
	ld.global.f32 	%f45, [%rd7+36];
	ld.global.f32 	%f46, [%rd9+36];
	fma.rn.f32 	%f47, %f45, %f46, %f44;
	ld.global.f32 	%f48, [%rd7+40];
	ld.global.f32 	%f49, [%rd9+40];
	fma.rn.f32 	%f50, %f48, %f49, %f47;
	ld.global.f32 	%f51, [%rd7+44];
	ld.global.f32 	%f52, [%rd9+44];
	fma.rn.f32 	%f53, %f51, %f52, %f50;
	ld.global.f32 	%f54, [%rd7+48];
	ld.global.f32 	%f55, [%rd9+48];
	fma.rn.f32 	%f56, %f54, %f55, %f53;
	ld.global.f32 	%f57, [%rd7+52];
	ld.global.f32 	%f58, [%rd9+52];
	fma.rn.f32 	%f59, %f57, %f58, %f56;
	ld.global.f32 	%f60, [%rd7+56];
	ld.global.f32 	%f61, [%rd9+56];
	fma.rn.f32 	%f62, %f60, %f61, %f59;
	ld.global.f32 	%f63, [%rd7+60];
	ld.global.f32 	%f64, [%rd9+60];
	fma.rn.f32 	%f111, %f63, %f64, %f62;
	add.s32 	%r43, %r43, 16;
	add.s32 	%r42, %r42, 16;
	setp.ne.s32 	%p3, %r42, 0;
	@%p3 bra 	$L__BB1_3;
$L__BB1_4:
	setp.eq.s32 	%p4, %r5, 0;
	@%p4 bra 	$L__BB1_13;
	and.b32  	%r13, %r24, 7;
	setp.lt.u32 	%p5, %r5, 8;
	@%p5 bra 	$L__BB1_7;
	add.s32 	%r35, %r45, %r3;
	mul.wide.s32 	%rd10, %r35, 4;
	add.s64 	%rd11, %rd2, %rd10;
	ld.global.f32 	%f66, [%rd11];
	add.s32 	%r36, %r45, %r4;
	mul.wide.s32 	%rd12, %r36, 4;
	add.s64 	%rd13, %rd1, %rd12;
	ld.global.f32 	%f67, [%rd13];
	fma.rn.f32 	%f68, %f66, %f67, %f111;
	ld.global.f32 	%f69, [%rd11+4];
	ld.global.f32 	%f70, [%rd13+4];
	fma.rn.f32 	%f71, %f69, %f70, %f68;
	ld.global.f32 	%f72, [%rd11+8];
	ld.global.f32 	%f73, [%rd13+8];
	fma.rn.f32 	%f74, %f72, %f73, %f71;
	ld.global.f32 	%f75, [%rd11+12];
	ld.global.f32 	%f76, [%rd13+12];
	fma.rn.f32 	%f77, %f75, %f76, %f74;
	ld.global.f32 	%f78, [%rd11+16];
	ld.global.f32 	%f79, [%rd13+16];
	fma.rn.f32 	%f80, %f78, %f79, %f77;
	ld.global.f32 	%f81, [%rd11+20];
	ld.global.f32 	%f82, [%rd13+20];
	fma.rn.f32 	%f83, %f81, %f82, %f80;
	ld.global.f32 	%f84, [%rd11+24];
	ld.global.f32 	%f85, [%rd13+24];
	fma.rn.f32 	%f86, %f84, %f85, %f83;
	ld.global.f32 	%f87, [%rd11+28];
	ld.global.f32 	%f88, [%rd13+28];
	fma.rn.f32 	%f111, %f87, %f88, %f86;
	add.s32 	%r45, %r45, 8;
$L__BB1_7:
	setp.eq.s32 	%p6, %r13, 0;
	@%p6 bra 	$L__BB1_13;
	and.b32  	%r16, %r24, 3;
	setp.lt.u32 	%p7, %r13, 4;
	@%p7 bra 	$L__BB1_10;
	add.s32 	%r37, %r45, %r3;
	mul.wide.s32 	%rd14, %r37, 4;
	add.s64 	%rd15, %rd2, %rd14;
	ld.global.f32 	%f90, [%rd15];
	add.s32 	%r38, %r45, %r4;
	mul.wide.s32 	%rd16, %r38, 4;
	add.s64 	%rd17, %rd1, %rd16;
	ld.global.f32 	%f91, [%rd17];
	fma.rn.f32 	%f92, %f90, %f91, %f111;
	ld.global.f32 	%f93, [%rd15+4];
	ld.global.f32 	%f94, [%rd17+4];
	fma.rn.f32 	%f95, %f93, %f94, %f92;
	ld.global.f32 	%f96, [%rd15+8];
	ld.global.f32 	%f97, [%rd17+8];
	fma.rn.f32 	%f98, %f96, %f97, %f95;
	ld.global.f32 	%f99, [%rd15+12];
	ld.global.f32 	%f100, [%rd17+12];
	fma.rn.f32 	%f111, %f99, %f100, %f98;
	add.s32 	%r45, %r45, 4;
$L__BB1_10:
	setp.eq.s32 	%p8, %r16, 0;
	@%p8 bra 	$L__BB1_13;
	neg.s32 	%r47, %r16;
$L__BB1_12:
	.pragma "nounroll";
	add.s32 	%r39, %r45, %r3;
	mul.wide.s32 	%rd18, %r39, 4;
	add.s64 	%rd19, %rd2, %rd18;
	ld.global.f32 	%f101, [%rd19];
	add.s32 	%r40, %r45, %r4;
	mul.wide.s32 	%rd20, %r40, 4;
	add.s64 	%rd21, %rd1, %rd20;
	ld.global.f32 	%f102, [%rd21];
	fma.rn.f32 	%f111, %f101, %f102, %f111;
	add.s32 	%r45, %r45, 1;
	add.s32 	%r47, %r47, 1;
	setp.ne.s32 	%p9, %r47, 0;
	@%p9 bra 	$L__BB1_12;
$L__BB1_13:
	cvta.to.global.u64 	%rd22, %rd3;
	mad.lo.s32 	%r41, %r1, %r25, %r2;
	mul.wide.s32 	%rd23, %r41, 4;
	add.s64 	%rd24, %rd22, %rd23;
	st.global.f32 	[%rd24], %f111;
	ret;

}
	// .globl	_Z30matrixMultiplyNaiveAColOrderedPfS_S_iii
.visible .entry _Z30matrixMultiplyNaiveAColOrderedPfS_S_iii(
	.param .u64 .ptr .align 1 _Z30matrixMultiplyNaiveAColOrderedPfS_S_iii_param_0,
	.param .u64 .ptr .align 1 _Z30matrixMultiplyNaiveAColOrderedPfS_S_iii_param_1,
	.param .u64 .ptr .align 1 _Z30matrixMultiplyNaiveAColOrderedPfS_S_iii_param_2,
	.param .u32 _Z30matrixMultiplyNaiveAColOrderedPfS_S_iii_param_3,
	.param .u32 _Z30matrixMultiplyNaiveAColOrderedPfS_S_iii_param_4,
	.param .u32 _Z30matrixMultiplyNaiveAColOrderedPfS_S_iii_param_5
)
{
	.reg .pred 	%p<10>;
	.reg .b32 	%r<40>;
	.reg .b32 	%f<68>;
	.reg .b64 	%rd<53>;

	ld.param.u64 	%rd4, [_Z30matrixMultiplyNaiveAColOrderedPfS_S_iii_param_0];
	ld.param.u64 	%rd5, [_Z30matrixMultiplyNaiveAColOrderedPfS_S_iii_param_1];
	ld.param.u64 	%rd3, [_Z30matrixMultiplyNaiveAColOrderedPfS_S_iii_param_2];
	ld.param.u32 	%r16, [_Z30matrixMultiplyNaiveAColOrderedPfS_S_iii_param_4];
	ld.param.u32 	%r17, [_Z30matrixMultiplyNaiveAColOrderedPfS_S_iii_param_5];
	cvta.to.global.u64 	%rd1, %rd5;
	cvta.to.global.u64 	%rd2, %rd4;
	mov.u32 	%r18, %ctaid.x;
	shl.b32 	%r19, %r18, 9;
	mov.u32 	%r20, %tid.x;
	add.s32 	%r21, %r19, %r20;
	div.u32 	%r1, %r21, %r17;
	mul.lo.s32 	%r22, %r1, %r17;
	sub.s32 	%r2, %r21, %r22;
	setp.lt.s32 	%p1, %r16, 1;
	mov.f32 	%f67, 0f00000000;
	@%p1 bra 	$L__BB2_12;
	and.b32  	%r3, %r16, 7;
	setp.lt.u32 	%p2, %r16, 8;
	mov.f32 	%f67, 0f00000000;
	mov.b32 	%r38, 0;
	@%p2 bra 	$L__BB2_4;
	and.b32  	%r38, %r16, 2147483640;
	neg.s32 	%r35, %r38;
	mov.f32 	%f67, 0f00000000;
	mov.b32 	%r36, 0;
	mul.wide.u32 	%rd10, %r16, 4;
	mul.wide.s32 	%rd12, %r17, 4;
$L__BB2_3:
	.pragma "nounroll";
	mad.lo.s32 	%r25, %r36, %r16, %r1;
	mul.wide.s32 	%rd6, %r25, 4;
	add.s64 	%rd7, %rd2, %rd6;
	ld.global.f32 	%f17, [%rd7];
	mad.lo.s32 	%r26, %r36, %r17, %r2;
	mul.wide.s32 	%rd8, %r26, 4;
	add.s64 	%rd9, %rd1, %rd8;
	ld.global.f32 	%f18, [%rd9];
	fma.rn.f32 	%f19, %f17, %f18, %f67;
	add.s64 	%rd11, %rd7, %rd10;
	ld.global.f32 	%f20, [%rd11];
	add.s64 	%rd13, %rd9, %rd12;
	ld.global.f32 	%f21, [%rd13];
	fma.rn.f32 	%f22, %f20, %f21, %f19;
	add.s64 	%rd14, %rd11, %rd10;
	ld.global.f32 	%f23, [%rd14];
	add.s64 	%rd15, %rd13, %rd12;
	ld.global.f32 	%f24, [%rd15];
	fma.rn.f32 	%f25, %f23, %f24, %f22;
	add.s64 	%rd16, %rd14, %rd10;
	ld.global.f32 	%f26, [%rd16];
	add.s64 	%rd17, %rd15, %rd12;
	ld.global.f32 	%f27, [%rd17];
	fma.rn.f32 	%f28, %f26, %f27, %f25;
	add.s64 	%rd18, %rd16, %rd10;
	ld.global.f32 	%f29, [%rd18];
	add.s64 	%rd19, %rd17, %rd12;
	ld.global.f32 	%f30, [%rd19];
	fma.rn.f32 	%f31, %f29, %f30, %f28;
	add.s64 	%rd20, %rd18, %rd10;
	ld.global.f32 	%f32, [%rd20];
	add.s64 	%rd21, %rd19, %rd12;
	ld.global.f32 	%f33, [%rd21];
	fma.rn.f32 	%f34, %f32, %f33, %f31;
	add.s64 	%rd22, %rd20, %rd10;
	ld.global.f32 	%f35, [%rd22];
	add.s64 	%rd23, %rd21, %rd12;
	ld.global.f32 	%f36, [%rd23];
	fma.rn.f32 	%f37, %f35, %f36, %f34;
	add.s64 	%rd24, %rd22, %rd10;
	ld.global.f32 	%f38, [%rd24];
	add.s64 	%rd25, %rd23, %rd12;
	ld.global.f32 	%f39, [%rd25];
	fma.rn.f32 	%f67, %f38, %f39, %f37;
	add.s32 	%r36, %r36, 8;
	add.s32 	%r35, %r35, 8;
	setp.ne.s32 	%p3, %r35, 0;
	@%p3 bra 	$L__BB2_3;
$L__BB2_4:
	setp.eq.s32 	%p4, %r3, 0;
	@%p4 bra 	$L__BB2_12;
	and.b32  	%r11, %r16, 3;
	setp.lt.u32 	%p5, %r3, 4;
	@%p5 bra 	$L__BB2_7;
	mad.lo.s32 	%r27, %r38, %r16, %r1;
	mul.wide.s32 	%rd26, %r27, 4;
	add.s64 	%rd27, %rd2, %rd26;
	ld.global.f32 	%f41, [%rd27];
	mad.lo.s32 	%r28, %r38, %r17, %r2;
	mul.wide.s32 	%rd28, %r28, 4;
	add.s64 	%rd29, %rd1, %rd28;
	ld.global.f32 	%f42, [%rd29];
	fma.rn.f32 	%f43, %f41, %f42, %f67;
	mul.wide.u32 	%rd30, %r16, 4;
	add.s64 	%rd31, %rd27, %rd30;
	ld.global.f32 	%f44, [%rd31];
	mul.wide.s32 	%rd32, %r17, 4;
	add.s64 	%rd33, %rd29, %rd32;
	ld.global.f32 	%f45, [%rd33];
	fma.rn.f32 	%f46, %f44, %f45, %f43;
	add.s64 	%rd34, %rd31, %rd30;
	ld.global.f32 	%f47, [%rd34];
	add.s64 	%rd35, %rd33, %rd32;
	ld.global.f32 	%f48, [%rd35];
	fma.rn.f32 	%f49, %f47, %f48, %f46;
	add.s64 	%rd36, %rd34, %rd30;
	ld.global.f32 	%f50, [%rd36];
	add.s64 	%rd37, %rd35, %rd32;
	ld.global.f32 	%f51, [%rd37];
	fma.rn.f32 	%f67, %f50, %f51, %f49;
	add.s32 	%r38, %r38, 4;
$L__BB2_7:
	setp.eq.s32 	%p6, %r11, 0;
	@%p6 bra 	$L__BB2_12;
	setp.eq.s32 	%p7, %r11, 1;
	@%p7 bra 	$L__BB2_10;
	mad.lo.s32 	%r29, %r38, %r16, %r1;
	mul.wide.s32 	%rd38, %r29, 4;
	add.s64 	%rd39, %rd2, %rd38;
	ld.global.f32 	%f53, [%rd39];
	mad.lo.s32 	%r30, %r38, %r17, %r2;
	mul.wide.s32 	%rd40, %r30, 4;
	add.s64 	%rd41, %rd1, %rd40;
	ld.global.f32 	%f54, [%rd41];
	fma.rn.f32 	%f55, %f53, %f54, %f67;
	mul.wide.u32 	%rd42, %r16, 4;
	add.s64 	%rd43, %rd39, %rd42;
	ld.global.f32 	%f56, [%rd43];
	mul.wide.s32 	%rd44, %r17, 4;
	add.s64 	%rd45, %rd41, %rd44;
	ld.global.f32 	%f57, [%rd45];
	fma.rn.f32 	%f67, %f56, %f57, %f55;
	add.s32 	%r38, %r38, 2;
$L__BB2_10:
	and.b32  	%r31, %r16, 1;
	setp.eq.b32 	%p8, %r31, 1;
	not.pred 	%p9, %p8;
	@%p9 bra 	$L__BB2_12;
	mad.lo.s32 	%r32, %r38, %r16, %r1;
	mul.wide.s32 	%rd46, %r32, 4;
	add.s64 	%rd47, %rd2, %rd46;
	ld.global.f32 	%f58, [%rd47];
	mad.lo.s32 	%r33, %r38, %r17, %r2;
	mul.wide.s32 	%rd48, %r33, 4;
	add.s64 	%rd49, %rd1, %rd48;
	ld.global.f32 	%f59, [%rd49];
	fma.rn.f32 	%f67, %f58, %f59, %f67;
$L__BB2_12:
	cvta.to.global.u64 	%rd50, %rd3;
	mad.lo.s32 	%r34, %r1, %r17, %r2;
	mul.wide.s32 	%rd51, %r34, 4;
	add.s64 	%rd52, %rd50, %rd51;
	st.global.f32 	[%rd52], %f67;
	ret;

}
	// .globl	_Z19matrixMultiplyShmemPfS_S_iii
.visible .entry _Z19matrixMultiplyShmemPfS_S_iii(
	.param .u64 .ptr .align 1 _Z19matrixMultiplyShmemPfS_S_iii_param_0,
	.param .u64 .ptr .align 1 _Z19matrixMultiplyShmemPfS_S_iii_param_1,
	.param .u64 .ptr .align 1 _Z19matrixMultiplyShmemPfS_S_iii_param_2,
	.param .u32 _Z19matrixMultiplyShmemPfS_S_iii_param_3,
	.param .u32 _Z19matrixMultiplyShmemPfS_S_iii_param_4,
	.param .u32 _Z19matrixMultiplyShmemPfS_S_iii_param_5
)
{
	.reg .pred 	%p<2>;
	.reg .b32 	%r<33>;
	.reg .b32 	%f<102>;
	.reg .b64 	%rd<13>;
	// demoted variable
	.shared .align 4 .b8 _ZZ19matrixMultiplyShmemPfS_S_iiiE4bufA[4096];
	// demoted variable
	.shared .align 4 .b8 _ZZ19matrixMultiplyShmemPfS_S_iiiE4bufB[4096];
	ld.param.u64 	%rd4, [_Z19matrixMultiplyShmemPfS_S_iii_param_0];
	ld.param.u64 	%rd5, [_Z19matrixMultiplyShmemPfS_S_iii_param_1];
	ld.param.u64 	%rd3, [_Z19matrixMultiplyShmemPfS_S_iii_param_2];
	ld.param.u32 	%r18, [_Z19matrixMultiplyShmemPfS_S_iii_param_4];
	ld.param.u32 	%r16, [_Z19matrixMultiplyShmemPfS_S_iii_param_5];
	cvta.to.global.u64 	%rd1, %rd5;
	cvta.to.global.u64 	%rd2, %rd4;
	mov.u32 	%r19, %ntid.y;
	mov.u32 	%r20, %ctaid.y;
	mov.u32 	%r21, %tid.y;
	mad.lo.s32 	%r1, %r19, %r20, %r21;
	mov.u32 	%r22, %ntid.x;
	mov.u32 	%r23, %ctaid.x;
	mov.u32 	%r24, %tid.x;
	mad.lo.s32 	%r2, %r22, %r23, %r24;
	shl.b32 	%r25, %r21, 7;
	mov.u32 	%r26, _ZZ19matrixMultiplyShmemPfS_S_iiiE4bufA;
	add.s32 	%r3, %r26, %r25;
	shl.b32 	%r27, %r24, 2;
	add.s32 	%r4, %r3, %r27;
	mov.u32 	%r28, _ZZ19matrixMultiplyShmemPfS_S_iiiE4bufB;
	add.s32 	%r6, %r28, %r27;
	add.s32 	%r5, %r6, %r25;
	mad.lo.s32 	%r31, %r18, %r1, %r24;
	mad.lo.s32 	%r30, %r21, %r16, %r2;
	shl.b32 	%r9, %r16, 5;
	mov.f32 	%f101, 0f00000000;
	mov.b32 	%r32, 0;
$L__BB3_1:
	mul.wide.u32 	%rd6, %r31, 4;
	add.s64 	%rd7, %rd2, %rd6;
	ld.global.f32 	%f4, [%rd7];
	st.shared.f32 	[%r4], %f4;
	mul.wide.u32 	%rd8, %r30, 4;
	add.s64 	%rd9, %rd1, %rd8;
	ld.global.f32 	%f5, [%rd9];
	st.shared.f32 	[%r5], %f5;
	bar.sync 	0;
	ld.shared.f32 	%f6, [%r3];
	ld.shared.f32 	%f7, [%r6];
	fma.rn.f32 	%f8, %f6, %f7, %f101;
	ld.shared.f32 	%f9, [%r3+4];
	ld.shared.f32 	%f10, [%r6+128];
	fma.rn.f32 	%f11, %f9, %f10, %f8;
	ld.shared.f32 	%f12, [%r3+8];
	ld.shared.f32 	%f13, [%r6+256];
	fma.rn.f32 	%f14, %f12, %f13, %f11;
	ld.shared.f32 	%f15, [%r3+12];
	ld.shared.f32 	%f16, [%r6+384];
	fma.rn.f32 	%f17, %f15, %f16, %f14;
	ld.shared.f32 	%f18, [%r3+16];
	ld.shared.f32 	%f19, [%r6+512];
	fma.rn.f32 	%f20, %f18, %f19, %f17;
	ld.shared.f32 	%f21, [%r3+20];
	ld.shared.f32 	%f22, [%r6+640];
	fma.rn.f32 	%f23, %f21, %f22, %f20;
	ld.shared.f32 	%f24, [%r3+24];
	ld.shared.f32 	%f25, [%r6+768];
	fma.rn.f32 	%f26, %f24, %f25, %f23;
	ld.shared.f32 	%f27, [%r3+28];
	ld.shared.f32 	%f28, [%r6+896];
	fma.rn.f32 	%f29, %f27, %f28, %f26;
	ld.shared.f32 	%f30, [%r3+32];
	ld.shared.f32 	%f31, [%r6+1024];
	fma.rn.f32 	%f32, %f30, %f31, %f29;
	ld.shared.f32 	%f33, [%r3+36];
	ld.shared.f32 	%f34, [%r6+1152];
	fma.rn.f32 	%f35, %f33, %f34, %f32;
	ld.shared.f32 	%f36, [%r3+40];
	ld.shared.f32 	%f37, [%r6+1280];
	fma.rn.f32 	%f38, %f36, %f37, %f35;
	ld.shared.f32 	%f39, [%r3+44];
	ld.shared.f32 	%f40, [%r6+1408];
	fma.rn.f32 	%f41, %f39, %f40, %f38;
	ld.shared.f32 	%f42, [%r3+48];
	ld.shared.f32 	%f43, [%r6+1536];
	fma.rn.f32 	%f44, %f42, %f43, %f41;
	ld.shared.f32 	%f45, [%r3+52];
	ld.shared.f32 	%f46, [%r6+1664];
	fma.rn.f32 	%f47, %f45, %f46, %f44;
	ld.shared.f32 	%f48, [%r3+56];
	ld.shared.f32 	%f49, [%r6+1792];
	fma.rn.f32 	%f50, %f48, %f49, %f47;
	ld.shared.f32 	%f51, [%r3+60];
	ld.shared.f32 	%f52, [%r6+1920];
	fma.rn.f32 	%f53, %f51, %f52, %f50;
	ld.shared.f32 	%f54, [%r3+64];
	ld.shared.f32 	%f55, [%r6+2048];
	fma.rn.f32 	%f56, %f54, %f55, %f53;
	ld.shared.f32 	%f57, [%r3+68];
	ld.shared.f32 	%f58, [%r6+2176];
	fma.rn.f32 	%f59, %f57, %f58, %f56;
	ld.shared.f32 	%f60, [%r3+72];
	ld.shared.f32 	%f61, [%r6+2304];
	fma.rn.f32 	%f62, %f60, %f61, %f59;
	ld.shared.f32 	%f63, [%r3+76];
	ld.shared.f32 	%f64, [%r6+2432];
	fma.rn.f32 	%f65, %f63, %f64, %f62;
	ld.shared.f32 	%f66, [%r3+80];
	ld.shared.f32 	%f67, [%r6+2560];
	fma.rn.f32 	%f68, %f66, %f67, %f65;
	ld.shared.f32 	%f69, [%r3+84];
	ld.shared.f32 	%f70, [%r6+2688];
	fma.rn.f32 	%f71, %f69, %f70, %f68;
	ld.shared.f32 	%f72, [%r3+88];
	ld.shared.f32 	%f73, [%r6+2816];
	fma.rn.f32 	%f74, %f72, %f73, %f71;
	ld.shared.f32 	%f75, [%r3+92];
	ld.shared.f32 	%f76, [%r6+2944];
	fma.rn.f32 	%f77, %f75, %f76, %f74;
	ld.shared.f32 	%f78, [%r3+96];
	ld.shared.f32 	%f79, [%r6+3072];
	fma.rn.f32 	%f80, %f78, %f79, %f77;
	ld.shared.f32 	%f81, [%r3+100];
	ld.shared.f32 	%f82, [%r6+3200];
	fma.rn.f32 	%f83, %f81, %f82, %f80;
	ld.shared.f32 	%f84, [%r3+104];
	ld.shared.f32 	%f85, [%r6+3328];
	fma.rn.f32 	%f86, %f84, %f85, %f83;
	ld.shared.f32 	%f87, [%r3+108];
	ld.shared.f32 	%f88, [%r6+3456];
	fma.rn.f32 	%f89, %f87, %f88, %f86;
	ld.shared.f32 	%f90, [%r3+112];
	ld.shared.f32 	%f91, [%r6+3584];
	fma.rn.f32 	%f92, %f90, %f91, %f89;
	ld.shared.f32 	%f93, [%r3+116];
	ld.shared.f32 	%f94, [%r6+3712];
	fma.rn.f32 	%f95, %f93, %f94, %f92;
	ld.shared.f32 	%f96, [%r3+120];
	ld.shared.f32 	%f97, [%r6+3840];
	fma.rn.f32 	%f98, %f96, %f97, %f95;
	ld.shared.f32 	%f99, [%r3+124];
	ld.shared.f32 	%f100, [%r6+3968];
	fma.rn.f32 	%f101, %f99, %f100, %f98;
	bar.sync 	0;
	add.s32 	%r32, %r32, 1;
	add.s32 	%r31, %r31, 32;
	add.s32 	%r30, %r30, %r9;
	setp.ne.s32 	%p1, %r32, 16;
	@%p1 bra 	$L__BB3_1;
	cvta.to.global.u64 	%rd10, %rd3;
	mad.lo.s32 	%r29, %r16, %r1, %r2;
	mul.wide.s32 	%rd11, %r29, 4;
	add.s64 	%rd12, %rd10, %rd11;
	st.global.f32 	[%rd12], %f101;
	ret;

}


// ===== COMPILED SASS (sm_100) =====

	.target	sm_100

	.elftype	@"ET_EXEC"


//--------------------- .note.nv.tkinfo           --------------------------
	.section	.note.nv.tkinfo,"",@"SHT_NOTE"
	.sectionflags	@"SHF_NOTE_NV_TKINFO"
	.tkinfo
        /*0018*/ 	.word	0x00000002
        /*0030*/ 	.string	""
        /*0030*/ 	.string	"ptxas"
        /*0030*/ 	.string	"Cuda compilation tools, release 13.0, V13.0.88"
        /*0030*/ 	.string	"Build cuda_13.0.r13.0/compiler.36424714_0"
        /*0030*/ 	.string	"-arch sm_100 -m 64 "



//--------------------- .note.nv.cuinfo           --------------------------
	.section	.note.nv.cuinfo,"",@"SHT_NOTE"
	.sectionflags	@"SHF_NOTE_NV_CUINFO"
        /*0018*/ 	.short	0x0002
        /*001a*/ 	.short	0x0064
        /*001c*/ 	.short	0x0082
	.zero		2


//--------------------- .nv.info                  --------------------------
	.section	.nv.info,"",@"SHT_CUDA_INFO"
	.align	4


	//----- nvinfo : EIATTR_REGCOUNT
	.align		4
        /*0000*/ 	.byte	0x04, 0x2f
        /*0002*/ 	.short	(.L_1 - .L_0)
	.align		4
.L_0:
        /*0004*/ 	.word	index@(_Z19matrixMultiplyNaivePfS_S_iii)
        /*0008*/ 	.word	0x00000020


	//----- nvinfo : EIATTR_FRAME_SIZE
	.align		4
.L_1:
        /*000c*/ 	.byte	0x04, 0x11
        /*000e*/ 	.short	(.L_3 - .L_2)
	.align		4
.L_2:
        /*0010*/ 	.word	index@(_Z19matrixMultiplyNaivePfS_S_iii)
        /*0014*/ 	.word	0x00000000


	//----- nvinfo : EIATTR_REGCOUNT
	.align		4
.L_3:
        /*0018*/ 	.byte	0x04, 0x2f
        /*001a*/ 	.short	(.L_5 - .L_4)
	.align		4
.L_4:
        /*001c*/ 	.word	index@(_Z30matrixMultiplyNaiveBColOrderedPfS_S_iii)
        /*0020*/ 	.word	0x00000020


	//----- nvinfo : EIATTR_FRAME_SIZE
	.align		4
.L_5:
        /*0024*/ 	.byte	0x04, 0x11
        /*0026*/ 	.short	(.L_7 - .L_6)
	.align		4
.L_6:
        /*0028*/ 	.word	index@(_Z30matrixMultiplyNaiveBColOrderedPfS_S_iii)
        /*002c*/ 	.word	0x00000000


	//----- nvinfo : EIATTR_REGCOUNT
	.align		4
.L_7:
        /*0030*/ 	.byte	0x04, 0x2f
        /*0032*/ 	.short	(.L_9 - .L_8)
	.align		4
.L_8:
        /*0034*/ 	.word	index@(_Z30matrixMultiplyNaiveAColOrderedPfS_S_iii)
        /*0038*/ 	.word	0x00000020


	//----- nvinfo : EIATTR_FRAME_SIZE
	.align		4
.L_9:
        /*003c*/ 	.byte	0x04, 0x11
        /*003e*/ 	.short	(.L_11 - .L_10)
	.align		4
.L_10:
        /*0040*/ 	.word	index@(_Z30matrixMultiplyNaiveAColOrderedPfS_S_iii)
        /*0044*/ 	.word	0x00000000


	//----- nvinfo : EIATTR_REGCOUNT
	.align		4
.L_11:
        /*0048*/ 	.byte	0x04, 0x2f
        /*004a*/ 	.short	(.L_13 - .L_12)
	.align		4
.L_12:
        /*004c*/ 	.word	index@(_Z19matrixMultiplyShmemPfS_S_iii)
        /*0050*/ 	.word	0x00000020


	//----- nvinfo : EIATTR_FRAME_SIZE
	.align		4
.L_13:
        /*0054*/ 	.byte	0x04, 0x11
        /*0056*/ 	.short	(.L_15 - .L_14)
	.align		4
.L_14:
        /*0058*/ 	.word	index@(_Z19matrixMultiplyShmemPfS_S_iii)
        /*005c*/ 	.word	0x00000000


	//----- nvinfo : EIATTR_MIN_STACK_SIZE
	.align		4
.L_15:
        /*0060*/ 	.byte	0x04, 0x12
        /*0062*/ 	.short	(.L_17 - .L_16)
	.align		4
.L_16:
        /*0064*/ 	.word	index@(_Z19matrixMultiplyShmemPfS_S_iii)
        /*0068*/ 	.word	0x00000000


	//----- nvinfo : EIATTR_MIN_STACK_SIZE
	.align		4
.L_17:
        /*006c*/ 	.byte	0x04, 0x12
        /*006e*/ 	.short	(.L_19 - .L_18)
	.align		4
.L_18:
        /*0070*/ 	.word	index@(_Z30matrixMultiplyNaiveAColOrderedPfS_S_iii)
        /*0074*/ 	.word	0x00000000


	//----- nvinfo : EIATTR_MIN_STACK_SIZE
	.align		4
.L_19:
        /*0078*/ 	.byte	0x04, 0x12
        /*007a*/ 	.short	(.L_21 - .L_20)
	.align		4
.L_20:
        /*007c*/ 	.word	index@(_Z30matrixMultiplyNaiveBColOrderedPfS_S_iii)
        /*0080*/ 	.word	0x00000000


	//----- nvinfo : EIATTR_MIN_STACK_SIZE
	.align		4
.L_21:
        /*0084*/ 	.byte	0x04, 0x12
        /*0086*/ 	.short	(.L_23 - .L_22)
	.align		4
.L_22:
        /*0088*/ 	.word	index@(_Z19matrixMultiplyNaivePfS_S_iii)
        /*008c*/ 	.word	0x00000000
.L_23:


//--------------------- .nv.compat                --------------------------
	.section	.nv.compat,"",@"SHT_CUDA_COMPAT_INFO"
	.align	4
        /*0000*/ 	.byte	0x02, 0x09, 0x00, 0x00, 0x02, 0x02, 0x01, 0x00, 0x02, 0x05, 0x05, 0x00, 0x03, 0x07, 0x01, 0x01
        /*0010*/ 	.byte	0x02, 0x03, 0x00, 0x00, 0x02, 0x06, 0x01, 0x00, 0x04, 0x0b, 0x08, 0x00, 0x09, 0x00, 0x00, 0x00
        /*0020*/ 	.byte	0x00, 0x00, 0x00, 0x00


//--------------------- .nv.info._Z19matrixMultiplyShmemPfS_S_iii --------------------------
	.section	.nv.info._Z19matrixMultiplyShmemPfS_S_iii,"",@"SHT_CUDA_INFO"
	.sectionflags	@""
	.align	4


	//----- nvinfo : EIATTR_CUDA_API_VERSION
	.align		4
        /*0000*/ 	.byte	0x04, 0x37
        /*0002*/ 	.short	(.L_25 - .L_24)
.L_24:
        /*0004*/ 	.word	0x00000082


	//----- nvinfo : EIATTR_KPARAM_INFO
	.align		4
.L_25:
        /*0008*/ 	.byte	0x04, 0x17
        /*000a*/ 	.short	(.L_27 - .L_26)
.L_26:
        /*000c*/ 	.word	0x00000000
        /*0010*/ 	.short	0x0005
        /*0012*/ 	.short	0x0020
        /*0014*/ 	.byte	0x00, 0xf0, 0x11, 0x00


	//----- nvinfo : EIATTR_KPARAM_INFO
	.align		4
.L_27:
        /*0018*/ 	.byte	0x04, 0x17
        /*001a*/ 	.short	(.L_29 - .L_28)
.L_28:
        /*001c*/ 	.word	0x00000000
        /*0020*/ 	.short	0x0004
        /*0022*/ 	.short	0x001c
        /*0024*/ 	.byte	0x00, 0xf0, 0x11, 0x00


	//----- nvinfo : EIATTR_KPARAM_INFO
	.align		4
.L_29:
        /*0028*/ 	.byte	0x04, 0x17
        /*002a*/ 	.short	(.L_31 - .L_30)
.L_30:
        /*002c*/ 	.word	0x00000000
        /*0030*/ 	.short	0x0003
        /*0032*/ 	.short	0x0018
        /*0034*/ 	.byte	0x00, 0xf0, 0x11, 0x00


	//----- nvinfo : EIATTR_KPARAM_INFO
	.align		4
.L_31:
        /*0038*/ 	.byte	0x04, 0x17
        /*003a*/ 	.short	(.L_33 - .L_32)
.L_32:
        /*003c*/ 	.word	0x00000000
        /*0040*/ 	.short	0x0002
        /*0042*/ 	.short	0x0010
        /*0044*/ 	.byte	0x00, 0xf5, 0x21, 0x00


	//----- nvinfo : EIATTR_KPARAM_INFO
	.align		4
.L_33:
        /*0048*/ 	.byte	0x04, 0x17
        /*004a*/ 	.short	(.L_35 - .L_34)
.L_34:
        /*004c*/ 	.word	0x00000000
        /*0050*/ 	.short	0x0001
        /*0052*/ 	.short	0x0008
        /*0054*/ 	.byte	0x00, 0xf5, 0x21, 0x00


	//----- nvinfo : EIATTR_KPARAM_INFO
	.align		4
.L_35:
        /*0058*/ 	.byte	0x04, 0x17
        /*005a*/ 	.short	(.L_37 - .L_36)
.L_36:
        /*005c*/ 	.word	0x00000000
        /*0060*/ 	.short	0x0000
        /*0062*/ 	.short	0x0000
        /*0064*/ 	.byte	0x00, 0xf5, 0x21, 0x00


	//----- nvinfo : EIATTR_SPARSE_MMA_MASK
	.align		4
.L_37:
        /*0068*/ 	.byte	0x03, 0x50
        /*006a*/ 	.short	0x0000


	//----- nvinfo : EIATTR_MAXREG_COUNT
	.align		4
        /*006c*/ 	.byte	0x03, 0x1b
        /*006e*/ 	.short	0x00ff


	//----- nvinfo : EIATTR_NUM_BARRIERS
	.align		4
        /*0070*/ 	.byte	0x02, 0x4c
        /*0072*/ 	.byte	0x01
	.zero		1


	//----- nvinfo : EIATTR_MERCURY_ISA_VERSION
	.align		4
        /*0074*/ 	.byte	0x03, 0x5f
        /*0076*/ 	.short	0x0101


	//----- nvinfo : EIATTR_VRC_CTA_INIT_COUNT
	.align		4
        /*0078*/ 	.byte	0x02, 0x4a
	.zero		1
	.zero		1


	//----- nvinfo : EIATTR_EXIT_INSTR_OFFSETS
	.align		4
        /*007c*/ 	.byte	0x04, 0x1c
        /*007e*/ 	.short	(.L_39 - .L_38)


	//   ....[0]....
.L_38:
        /*0080*/ 	.word	0x00000740


	//----- nvinfo : EIATTR_CBANK_PARAM_SIZE
	.align		4
.L_39:
        /*0084*/ 	.byte	0x03, 0x19
        /*0086*/ 	.short	0x0024


	//----- nvinfo : EIATTR_PARAM_CBANK
	.align		4
        /*0088*/ 	.byte	0x04, 0x0a
        /*008a*/ 	.short	(.L_41 - .L_40)
	.align		4
.L_40:
        /*008c*/ 	.word	index@(.nv.constant0._Z19matrixMultiplyShmemPfS_S_iii)
        /*0090*/ 	.short	0x0380
        /*0092*/ 	.short	0x0024


	//----- nvinfo : EIATTR_SW_WAR
	.align		4
.L_41:
        /*0094*/ 	.byte	0x04, 0x36
        /*0096*/ 	.short	(.L_43 - .L_42)
.L_42:
        /*0098*/ 	.word	0x00000008
.L_43:


//--------------------- .nv.info._Z30matrixMultiplyNaiveAColOrderedPfS_S_iii --------------------------
	.section	.nv.info._Z30matrixMultiplyNaiveAColOrderedPfS_S_iii,"",@"SHT_CUDA_INFO"
	.sectionflags	@""
	.align	4


	//----- nvinfo : EIATTR_CUDA_API_VERSION
	.align		4
        /*0000*/ 	.byte	0x04, 0x37
        /*0002*/ 	.short	(.L_45 - .L_44)
.L_44:
        /*0004*/ 	.word	0x00000082


	//----- nvinfo : EIATTR_KPARAM_INFO
	.align		4
.L_45:
        /*0008*/ 	.byte	0x04, 0x17
        /*000a*/ 	.short	(.L_47 - .L_46)
.L_46:
        /*000c*/ 	.word	0x00000000
        /*0010*/ 	.short	0x0005
        /*0012*/ 	.short	0x0020
        /*0014*/ 	.byte	0x00, 0xf0, 0x11, 0x00


	//----- nvinfo : EIATTR_KPARAM_INFO
	.align		4
.L_47:
        /*0018*/ 	.byte	0x04, 0x17
        /*001a*/ 	.short	(.L_49 - .L_48)
.L_48:
        /*001c*/ 	.word	0x00000000
        /*0020*/ 	.short	0x0004
        /*0022*/ 	.short	0x001c
        /*0024*/ 	.byte	0x00, 0xf0, 0x11, 0x00


	//----- nvinfo : EIATTR_KPARAM_INFO
	.align		4
.L_49:
        /*0028*/ 	.byte	0x04, 0x17
        /*002a*/ 	.short	(.L_51 - .L_50)
.L_50:
        /*002c*/ 	.word	0x00000000
        /*0030*/ 	.short	0x0003
        /*0032*/ 	.short	0x0018
        /*0034*/ 	.byte	0x00, 0xf0, 0x11, 0x00


	//----- nvinfo : EIATTR_KPARAM_INFO
	.align		4
.L_51:
        /*0038*/ 	.byte	0x04, 0x17
        /*003a*/ 	.short	(.L_53 - .L_52)
.L_52:
        /*003c*/ 	.word	0x00000000
        /*0040*/ 	.short	0x0002
        /*0042*/ 	.short	0x0010
        /*0044*/ 	.byte	0x00, 0xf5, 0x21, 0x00


	//----- nvinfo : EIATTR_KPARAM_INFO
	.align		4
.L_53:
        /*0048*/ 	.byte	0x04, 0x17
        /*004a*/ 	.short	(.L_55 - .L_54)
.L_54:
        /*004c*/ 	.word	0x00000000
        /*0050*/ 	.short	0x0001
        /*0052*/ 	.short	0x0008
        /*0054*/ 	.byte	0x00, 0xf5, 0x21, 0x00


	//----- nvinfo : EIATTR_KPARAM_INFO
	.align		4
.L_55:
        /*0058*/ 	.byte	0x04, 0x17
        /*005a*/ 	.short	(.L_57 - .L_56)
.L_56:
        /*005c*/ 	.word	0x00000000
        /*0060*/ 	.short	0x0000
        /*0062*/ 	.short	0x0000
        /*0064*/ 	.byte	0x00, 0xf5, 0x21, 0x00


	//----- nvinfo : EIATTR_SPARSE_MMA_MASK
	.align		4
.L_57:
        /*0068*/ 	.byte	0x03, 0x50
        /*006a*/ 	.short	0x0000


	//----- nvinfo : EIATTR_MAXREG_COUNT
	.align		4
        /*006c*/ 	.byte	0x03, 0x1b
        /*006e*/ 	.short	0x00ff


	//----- nvinfo : EIATTR_MERCURY_ISA_VERSION
	.align		4
        /*0070*/ 	.byte	0x03, 0x5f
        /*0072*/ 	.short	0x0101


	//----- nvinfo : EIATTR_VRC_CTA_INIT_COUNT
	.align		4
        /*0074*/ 	.byte	0x02, 0x4a
	.zero		1
	.zero		1


	//----- nvinfo : EIATTR_EXIT_INSTR_OFFSETS
	.align		4
        /*0078*/ 	.byte	0x04, 0x1c
        /*007a*/ 	.short	(.L_59 - .L_58)


	//   ....[0]....
.L_58:
        /*007c*/ 	.word	0x00000960


	//----- nvinfo : EIATTR_CBANK_PARAM_SIZE
	.align		4
.L_59:
        /*0080*/ 	.byte	0x03, 0x19
        /*0082*/ 	.short	0x0024


	//----- nvinfo : EIATTR_PARAM_CBANK
	.align		4
        /*0084*/ 	.byte	0x04, 0x0a
        /*0086*/ 	.short	(.L_61 - .L_60)
	.align		4
.L_60:
        /*0088*/ 	.word	index@(.nv.constant0._Z30matrixMultiplyNaiveAColOrderedPfS_S_iii)
        /*008c*/ 	.short	0x0380
        /*008e*/ 	.short	0x0024


	//----- nvinfo : EIATTR_SW_WAR
	.align		4
.L_61:
        /*0090*/ 	.byte	0x04, 0x36
        /*0092*/ 	.short	(.L_63 - .L_62)
.L_62:
        /*0094*/ 	.word	0x00000008
.L_63:


//--------------------- .nv.info._Z30matrixMultiplyNaiveBColOrderedPfS_S_iii --------------------------
	.section	.nv.info._Z30matrixMultiplyNaiveBColOrderedPfS_S_iii,"",@"SHT_CUDA_INFO"
	.sectionflags	@""
	.align	4


	//----- nvinfo : EIATTR_CUDA_API_VERSION
	.align		4
        /*0000*/ 	.byte	0x04, 0x37
        /*0002*/ 	.short	(.L_65 - .L_64)
.L_64:
        /*0004*/ 	.word	0x00000082


	//----- nvinfo : EIATTR_KPARAM_INFO
	.align		4
.L_65:
        /*0008*/ 	.byte	0x04, 0x17
        /*000a*/ 	.short	(.L_67 - .L_66)
.L_66:
        /*000c*/ 	.word	0x00000000
        /*0010*/ 	.short	0x0005
        /*0012*/ 	.short	0x0020
        /*0014*/ 	.byte	0x00, 0xf0, 0x11, 0x00


	//----- nvinfo : EIATTR_KPARAM_INFO
	.align		4
.L_67:
        /*0018*/ 	.byte	0x04, 0x17
        /*001a*/ 	.short	(.L_69 - .L_68)
.L_68:
        /*001c*/ 	.word	0x00000000
        /*0020*/ 	.short	0x0004
        /*0022*/ 	.short	0x001c
        /*0024*/ 	.byte	0x00, 0xf0, 0x11, 0x00


	//----- nvinfo : EIATTR_KPARAM_INFO
	.align		4
.L_69:
        /*0028*/ 	.byte	0x04, 0x17
        /*002a*/ 	.short	(.L_71 - .L_70)
.L_70:
        /*002c*/ 	.word	0x00000000
        /*0030*/ 	.short	0x0003
        /*0032*/ 	.short	0x0018
        /*0034*/ 	.byte	0x00, 0xf0, 0x11, 0x00


	//----- nvinfo : EIATTR_KPARAM_INFO
	.align		4
.L_71:
        /*0038*/ 	.byte	0x04, 0x17
        /*003a*/ 	.short	(.L_73 - .L_72)
.L_72:
        /*003c*/ 	.word	0x00000000
        /*0040*/ 	.short	0x0002
        /*0042*/ 	.short	0x0010
        /*0044*/ 	.byte	0x00, 0xf5, 0x21, 0x00


	//----- nvinfo : EIATTR_KPARAM_INFO
	.align		4
.L_73:
        /*0048*/ 	.byte	0x04, 0x17
        /*004a*/ 	.short	(.L_75 - .L_74)
.L_74:
        /*004c*/ 	.word	0x00000000
        /*0050*/ 	.short	0x0001
        /*0052*/ 	.short	0x0008
        /*0054*/ 	.byte	0x00, 0xf5, 0x21, 0x00


	//----- nvinfo : EIATTR_KPARAM_INFO
	.align		4
.L_75:
        /*0058*/ 	.byte	0x04, 0x17
        /*005a*/ 	.short	(.L_77 - .L_76)
.L_76:
        /*005c*/ 	.word	0x00000000
        /*0060*/ 	.short	0x0000
        /*0062*/ 	.short	0x0000
        /*0064*/ 	.byte	0x00, 0xf5, 0x21, 0x00


	//----- nvinfo : EIATTR_SPARSE_MMA_MASK
	.align		4
.L_77:
        /*0068*/ 	.byte	0x03, 0x50
        /*006a*/ 	.short	0x0000


	//----- nvinfo : EIATTR_MAXREG_COUNT
	.align		4
        /*006c*/ 	.byte	0x03, 0x1b
        /*006e*/ 	.short	0x00ff


	//----- nvinfo : EIATTR_MERCURY_ISA_VERSION
	.align		4
        /*0070*/ 	.byte	0x03, 0x5f
        /*0072*/ 	.short	0x0101


	//----- nvinfo : EIATTR_VRC_CTA_INIT_COUNT
	.align		4
        /*0074*/ 	.byte	0x02, 0x4a
	.zero		1
	.zero		1


	//----- nvinfo : EIATTR_EXIT_INSTR_OFFSETS
	.align		4
        /*0078*/ 	.byte	0x04, 0x1c
        /*007a*/ 	.short	(.L_79 - .L_78)


	//   ....[0]....
.L_78:
        /*007c*/ 	.word	0x00000b20


	//----- nvinfo : EIATTR_CBANK_PARAM_SIZE
	.align		4
.L_79:
        /*0080*/ 	.byte	0x03, 0x19
        /*0082*/ 	.short	0x0024


	//----- nvinfo : EIATTR_PARAM_CBANK
	.align		4
        /*0084*/ 	.byte	0x04, 0x0a
        /*0086*/ 	.short	(.L_81 - .L_80)
	.align		4
.L_80:
        /*0088*/ 	.word	index@(.nv.constant0._Z30matrixMultiplyNaiveBColOrderedPfS_S_iii)
        /*008c*/ 	.short	0x0380
        /*008e*/ 	.short	0x0024


	//----- nvinfo : EIATTR_SW_WAR
	.align		4
.L_81:
        /*0090*/ 	.byte	0x04, 0x36
        /*0092*/ 	.short	(.L_83 - .L_82)
.L_82:
        /*0094*/ 	.word	0x00000008
.L_83:


//--------------------- .nv.info._Z19matrixMultiplyNaivePfS_S_iii --------------------------
	.section	.nv.info._Z19matrixMultiplyNaivePfS_S_iii,"",@"SHT_CUDA_INFO"
	.sectionflags	@""
	.align	4


	//----- nvinfo : EIATTR_CUDA_API_VERSION
	.align		4
        /*0000*/ 	.byte	0x04, 0x37
        /*0002*/ 	.short	(.L_85 - .L_84)
.L_84:
        /*0004*/ 	.word	0x00000082


	//----- nvinfo : EIATTR_KPARAM_INFO
	.align		4
.L_85:
        /*0008*/ 	.byte	0x04, 0x17
        /*000a*/ 	.short	(.L_87 - .L_86)
.L_86:
        /*000c*/ 	.word	0x00000000
        /*0010*/ 	.short	0x0005
        /*0012*/ 	.short	0x0020
        /*0014*/ 	.byte	0x00, 0xf0, 0x11, 0x00


	//----- nvinfo : EIATTR_KPARAM_INFO
	.align		4
.L_87:
        /*0018*/ 	.byte	0x04, 0x17
        /*001a*/ 	.short	(.L_89 - .L_88)
.L_88:
        /*001c*/ 	.word	0x00000000
        /*0020*/ 	.short	0x0004
        /*0022*/ 	.short	0x001c
        /*0024*/ 	.byte	0x00, 0xf0, 0x11, 0x00


	//----- nvinfo : EIATTR_KPARAM_INFO
	.align		4
.L_89:
        /*0028*/ 	.byte	0x04, 0x17
        /*002a*/ 	.short	(.L_91 - .L_90)
.L_90:
        /*002c*/ 	.word	0x00000000
        /*0030*/ 	.short	0x0003
        /*0032*/ 	.short	0x0018
        /*0034*/ 	.byte	0x00, 0xf0, 0x11, 0x00


	//----- nvinfo : EIATTR_KPARAM_INFO
	.align		4
.L_91:
        /*0038*/ 	.byte	0x04, 0x17
        /*003a*/ 	.short	(.L_93 - .L_92)
.L_92:
        /*003c*/ 	.word	0x00000000
        /*0040*/ 	.short	0x0002
        /*0042*/ 	.short	0x0010
        /*0044*/ 	.byte	0x00, 0xf5, 0x21, 0x00


	//----- nvinfo : EIATTR_KPARAM_INFO
	.align		4
.L_93:
        /*0048*/ 	.byte	0x04, 0x17
        /*004a*/ 	.short	(.L_95 - .L_94)
.L_94:
        /*004c*/ 	.word	0x00000000
        /*0050*/ 	.short	0x0001
        /*0052*/ 	.short	0x0008
        /*0054*/ 	.byte	0x00, 0xf5, 0x21, 0x00


	//----- nvinfo : EIATTR_KPARAM_INFO
	.align		4
.L_95:
        /*0058*/ 	.byte	0x04, 0x17
        /*005a*/ 	.short	(.L_97 - .L_96)
.L_96:
        /*005c*/ 	.word	0x00000000
        /*0060*/ 	.short	0x0000
        /*0062*/ 	.short	0x0000
        /*0064*/ 	.byte	0x00, 0xf5, 0x21, 0x00


	//----- nvinfo : EIATTR_SPARSE_MMA_MASK
	.align		4
.L_97:
        /*0068*/ 	.byte	0x03, 0x50
        /*006a*/ 	.short	0x0000


	//----- nvinfo : EIATTR_MAXREG_COUNT
	.align		4
        /*006c*/ 	.byte	0x03, 0x1b
        /*006e*/ 	.short	0x00ff


	//----- nvinfo : EIATTR_MERCURY_ISA_VERSION
	.align		4
        /*0070*/ 	.byte	0x03, 0x5f
        /*0072*/ 	.short	0x0101


	//----- nvinfo : EIATTR_VRC_CTA_INIT_COUNT
	.align		4
        /*0074*/ 	.byte	0x02, 0x4a
	.zero		1
	.zero		1


	//----- nvinfo : EIATTR_EXIT_INSTR_OFFSETS
	.align		4
        /*0078*/ 	.byte	0x04, 0x1c
        /*007a*/ 	.short	(.L_99 - .L_98)


	//   ....[0]....
.L_98:
        /*007c*/ 	.word	0x000008b0


	//----- nvinfo : EIATTR_CBANK_PARAM_SIZE
	.align		4
.L_99:
        /*0080*/ 	.byte	0x03, 0x19
        /*0082*/ 	.short	0x0024


	//----- nvinfo : EIATTR_PARAM_CBANK
	.align		4
        /*0084*/ 	.byte	0x04, 0x0a
        /*0086*/ 	.short	(.L_101 - .L_100)
	.align		4
.L_100:
        /*0088*/ 	.word	index@(.nv.constant0._Z19matrixMultiplyNaivePfS_S_iii)
        /*008c*/ 	.short	0x0380
        /*008e*/ 	.short	0x0024


	//----- nvinfo : EIATTR_SW_WAR
	.align		4
.L_101:
        /*0090*/ 	.byte	0x04, 0x36
        /*0092*/ 	.short	(.L_103 - .L_102)
.L_102:
        /*0094*/ 	.word	0x00000008
.L_103:


//--------------------- .nv.callgraph             --------------------------
	.section	.nv.callgraph,"",@"SHT_CUDA_CALLGRAPH"
	.align	4
	.sectionentsize	8
	.align		4
        /*0000*/ 	.word	0x00000000
	.align		4
        /*0004*/ 	.word	0xffffffff
	.align		4
        /*0008*/ 	.word	0x00000000
	.align		4
        /*000c*/ 	.word	0xfffffffe
	.align		4
        /*0010*/ 	.word	0x00000000
	.align		4
        /*0014*/ 	.word	0xfffffffd
	.align		4
        /*0018*/ 	.word	0x00000000
	.align		4
        /*001c*/ 	.word	0xfffffffc


//--------------------- .text._Z19matrixMultiplyShmemPfS_S_iii --------------------------
	.section	.text._Z19matrixMultiplyShmemPfS_S_iii,"ax",@progbits
	.align	128
        .global         _Z19matrixMultiplyShmemPfS_S_iii
        .type           _Z19matrixMultiplyShmemPfS_S_iii,@function
        .size           _Z19matrixMultiplyShmemPfS_S_iii,(.L_x_19 - _Z19matrixMultiplyShmemPfS_S_iii)
        .other          _Z19matrixMultiplyShmemPfS_S_iii,@"STO_CUDA_ENTRY STV_DEFAULT"
_Z19matrixMultiplyShmemPfS_S_iii:
.text._Z19matrixMultiplyShmemPfS_S_iii:
[----:B------:R-:W-:Y:S01]  /*0000*/  LDC R1, c[0x0][0x37c] ;  /* 0x0000df00ff017b82 */ /* 0x000fe20000000800 */
[----:B------:R-:W0:Y:S07]  /*0010*/  S2R R16, SR_CTAID.Y ;  /* 0x0000000000107919 */ /* 0x000e2e0000002600 */
[----:B------:R-:W1:Y:S01]  /*0020*/  S2UR UR6, SR_CgaCtaId ;  /* 0x00000000000679c3 */ /* 0x000e620000008800 */
[----:B------:R-:W0:Y:S01]  /*0030*/  LDCU UR7, c[0x0][0x364] ;  /* 0x00006c80ff0777ac */ /* 0x000e220008000800 */
[----:B------:R-:W-:Y:S01]  /*0040*/  HFMA2 R11, -RZ, RZ, 0, 0 ;  /* 0x00000000ff0b7431 */ /* 0x000fe200000001ff */
[----:B------:R-:W0:Y:S01]  /*0050*/  S2R R4, SR_TID.Y ;  /* 0x0000000000047919 */ /* 0x000e220000002200 */
[----:B------:R-:W2:Y:S01]  /*0060*/  LDCU UR10, c[0x0][0x360] ;  /* 0x00006c00ff0a77ac */ /* 0x000ea20008000800 */
[----:B------:R-:W2:Y:S03]  /*0070*/  S2R R17, SR_CTAID.X ;  /* 0x0000000000117919 */ /* 0x000ea60000002500 */
[----:B------:R-:W3:Y:S01]  /*0080*/  LDC R0, c[0x0][0x3a0] ;  /* 0x0000e800ff007b82 */ /* 0x000ee20000000800 */
[----:B------:R-:W4:Y:S01]  /*0090*/  LDCU UR11, c[0x0][0x39c] ;  /* 0x00007380ff0b77ac */ /* 0x000f220008000800 */
[----:B------:R-:W2:Y:S01]  /*00a0*/  S2R R6, SR_TID.X ;  /* 0x0000000000067919 */ /* 0x000ea20000002100 */
[----:B------:R-:W-:Y:S01]  /*00b0*/  UMOV UR4, 0x400 ;  /* 0x0000040000047882 */ /* 0x000fe20000000000 */
[----:B------:R-:W0:Y:S04]  /*00c0*/  LDCU.64 UR8, c[0x0][0x358] ;  /* 0x00006b00ff0877ac */ /* 0x000e280008000a00 */
[----:B------:R-:W3:Y:S01]  /*00d0*/  LDC.64 R20, c[0x0][0x380] ;  /* 0x0000e000ff147b82 */ /* 0x000ee20000000a00 */
[----:B------:R-:W-:-:S07]  /*00e0*/  UIADD3 UR5, UPT, UPT, UR4, 0x1000, URZ ;  /* 0x0000100004057890 */ /* 0x000fce000fffe0ff */
[----:B------:R-:W3:Y:S01]  /*00f0*/  LDC.64 R18, c[0x0][0x388] ;  /* 0x0000e200ff127b82 */ /* 0x000ee20000000a00 */
[----:B-1----:R-:W-:Y:S02]  /*0100*/  ULEA UR4, UR6, UR4, 0x18 ;  /* 0x0000000406047291 */ /* 0x002fe4000f8ec0ff */
[----:B------:R-:W-:Y:S01]  /*0110*/  ULEA UR5, UR6, UR5, 0x18 ;  /* 0x0000000506057291 */ /* 0x000fe2000f8ec0ff */
[----:B0-----:R-:W-:-:S03]  /*0120*/  IMAD R16, R16, UR7, R4 ;  /* 0x0000000710107c24 */ /* 0x001fc6000f8e0204 */
[----:B------:R-:W-:Y:S01]  /*0130*/  LEA R7, R4, UR4, 0x7 ;  /* 0x0000000404077c11 */ /* 0x000fe2000f8e38ff */
[----:B------:R-:W-:Y:S01]  /*0140*/  UMOV UR4, URZ ;  /* 0x000000ff00047c82 */ /* 0x000fe20008000000 */
[--C-:B--2---:R-:W-:Y:S01]  /*0150*/  IMAD R17, R17, UR10, R6.reuse ;  /* 0x0000000a11117c24 */ /* 0x104fe2000f8e0206 */
[----:B------:R-:W-:Y:S01]  /*0160*/  LEA R5, R6, UR5, 0x2 ;  /* 0x0000000506057c11 */ /* 0x000fe2000f8e10ff */
[----:B----4-:R-:W-:Y:S01]  /*0170*/  IMAD R2, R16, UR11, R6 ;  /* 0x0000000b10027c24 */ /* 0x010fe2000f8e0206 */
[----:B------:R-:W-:Y:S01]  /*0180*/  LEA R6, R6, R7, 0x2 ;  /* 0x0000000706067211 */ /* 0x000fe200078e10ff */
[C---:B---3--:R-:W-:Y:S01]  /*0190*/  IMAD R3, R4.reuse, R0, R17 ;  /* 0x0000000004037224 */ /* 0x048fe200078e0211 */
[----:B------:R-:W-:-:S07]  /*01a0*/  LEA R4, R4, R5, 0x7 ;  /* 0x0000000504047211 */ /* 0x000fce00078e38ff */
.L_x_0:
[----:B------:R-:W-:-:S04]  /*01b0*/  IMAD.WIDE.U32 R26, R2, 0x4, R20 ;  /* 0x00000004021a7825 */ /* 0x000fc800078e0014 */
[----:B------:R-:W-:Y:S02]  /*01c0*/  IMAD.WIDE.U32 R8, R3, 0x4, R18 ;  /* 0x0000000403087825 */ /* 0x000fe400078e0012 */
[----:B------:R-:W2:Y:S04]  /*01d0*/  LDG.E R27, desc[UR8][R26.64] ;  /* 0x000000081a1b7981 */ /* 0x000ea8000c1e1900 */
[----:B------:R-:W3:Y:S01]  /*01e0*/  LDG.E R29, desc[UR8][R8.64] ;  /* 0x00000008081d7981 */ /* 0x000ee2000c1e1900 */
[----:B------:R-:W-:Y:S01]  /*01f0*/  UIADD3 UR4, UPT, UPT, UR4, 0x1, URZ ;  /* 0x0000000104047890 */ /* 0x000fe2000fffe0ff */
[----:B------:R-:W-:Y:S02]  /*0200*/  IADD3 R2, PT, PT, R2, 0x20, RZ ;  /* 0x0000002002027810 */ /* 0x000fe40007ffe0ff */
[----:B------:R-:W-:Y:S01]  /*0210*/  LEA R3, R0, R3, 0x5 ;  /* 0x0000000300037211 */ /* 0x000fe200078e28ff */
[----:B------:R-:W-:Y:S01]  /*0220*/  UISETP.NE.AND UP0, UPT, UR4, 0x10, UPT ;  /* 0x000000100400788c */ /* 0x000fe2000bf05270 */
[----:B--2---:R-:W-:Y:S04]  /*0230*/  STS [R6], R27 ;  /* 0x0000001b06007388 */ /* 0x004fe80000000800 */
[----:B---3--:R-:W-:Y:S01]  /*0240*/  STS [R4], R29 ;  /* 0x0000001d04007388 */ /* 0x008fe20000000800 */
[----:B------:R-:W-:Y:S06]  /*0250*/  BAR.SYNC.DEFER_BLOCKING 0x0 ;  /* 0x0000000000007b1d */ /* 0x000fec0000010000 */
[----:B------:R-:W-:Y:S04]  /*0260*/  LDS R10, [R5] ;  /* 0x00000000050a7984 */ /* 0x000fe80000000800 */
[----:B------:R-:W0:Y:S04]  /*0270*/  LDS.128 R12, [R7] ;  /* 0x00000000070c7984 */ /* 0x000e280000000c00 */
[----:B------:R-:W1:Y:S04]  /*0280*/  LDS R22, [R5+0x80] ;  /* 0x0000800005167984 */ /* 0x000e680000000800 */
[----:B------:R-:W2:Y:S04]  /*0290*/  LDS R23, [R5+0x100] ;  /* 0x0001000005177984 */ /* 0x000ea80000000800 */
[----:B------:R-:W3:Y:S04]  /*02a0*/  LDS R24, [R5+0x180] ;  /* 0x0001800005187984 */ /* 0x000ee80000000800 */
[----:B------:R-:W-:Y:S04]  /*02b0*/  LDS R25, [R5+0x200] ;  /* 0x0002000005197984 */ /* 0x000fe80000000800 */
[----:B------:R-:W-:Y:S01]  /*02c0*/  LDS R26, [R5+0xb80] ;  /* 0x000b8000051a7984 */ /* 0x000fe20000000800 */
[----:B0-----:R-:W-:-:S03]  /*02d0*/  FFMA R12, R12, R10, R11 ;  /* 0x0000000a0c0c7223 */ /* 0x001fc6000000000b */
[----:B------:R-:W0:Y:S01]  /*02e0*/  LDS.128 R8, [R7+0x10] ;  /* 0x0000100007087984 */ /* 0x000e220000000c00 */
[----:B-1----:R-:W-:-:S03]  /*02f0*/  FFMA R12, R22, R13, R12 ;  /* 0x0000000d160c7223 */ /* 0x002fc6000000000c */
[----:B------:R-:W1:Y:S01]  /*0300*/  LDS R22, [R5+0x280] ;  /* 0x0002800005167984 */ /* 0x000e620000000800 */
[----:B--2---:R-:W-:-:S03]  /*0310*/  FFMA R13, R23, R14, R12 ;  /* 0x0000000e170d7223 */ /* 0x004fc6000000000c */
[----:B------:R-:W2:Y:S01]  /*0320*/  LDS R23, [R5+0x300] ;  /* 0x0003000005177984 */ /* 0x000ea20000000800 */
[----:B---3--:R-:W-:-:S03]  /*0330*/  FFMA R13, R24, R15, R13 ;  /* 0x0000000f180d7223 */ /* 0x008fc6000000000d */
[----:B------:R-:W3:Y:S01]  /*0340*/  LDS R24, [R5+0x380] ;  /* 0x0003800005187984 */ /* 0x000ee20000000800 */
[----:B0-----:R-:W-:-:S03]  /*0350*/  FFMA R27, R8, R25, R13 ;  /* 0x00000019081b7223 */ /* 0x001fc6000000000d */
[----:B------:R-:W-:Y:S01]  /*0360*/  LDS R25, [R5+0x400] ;  /* 0x0004000005197984 */ /* 0x000fe20000000800 */
[----:B-1----:R-:W-:-:S03]  /*0370*/  FFMA R8, R22, R9, R27 ;  /* 0x0000000916087223 */ /* 0x002fc6000000001b */
[----:B------:R-:W0:Y:S01]  /*0380*/  LDS.128 R12, [R7+0x20] ;  /* 0x00002000070c7984 */ /* 0x000e220000000c00 */
[----:B--2---:R-:W-:-:S03]  /*0390*/  FFMA R9, R23, R10, R8 ;  /* 0x0000000a17097223 */ /* 0x004fc60000000008 */
[----:B------:R-:W1:Y:S01]  /*03a0*/  LDS R22, [R5+0x480] ;  /* 0x0004800005167984 */ /* 0x000e620000000800 */
[----:B---3--:R-:W-:-:S03]  /*03b0*/  FFMA R9, R24, R11, R9 ;  /* 0x0000000b18097223 */ /* 0x008fc60000000009 */
[----:B------:R-:W2:Y:S04]  /*03c0*/  LDS R23, [R5+0x500] ;  /* 0x0005000005177984 */ /* 0x000ea80000000800 */
        /* <DEDUP_REMOVED lines=27> */
[----:B------:R-:W-:Y:S01]  /*0580*/  LDS R24, [R5+0xc80] ;  /* 0x000c800005187984 */ /* 0x000fe20000000800 */
[----:B0-----:R-:W-:-:S03]  /*0590*/  FFMA R27, R8, R25, R13 ;  /* 0x00000019081b7223 */ /* 0x001fc6000000000d */
[----:B------:R-:W-:Y:S01]  /*05a0*/  LDS R25, [R5+0xc00] ;  /* 0x000c000005197984 */ /* 0x000fe20000000800 */
[----:B-1----:R-:W-:-:S03]  /*05b0*/  FFMA R22, R22, R9, R27 ;  /* 0x0000000916167223 */ /* 0x002fc6000000001b */
[----:B------:R-:W0:Y:S01]  /*05c0*/  LDS.128 R12, [R7+0x60] ;  /* 0x00006000070c7984 */ /* 0x000e220000000c00 */
[----:B--2---:R-:W-:-:S03]  /*05d0*/  FFMA R9, R23, R10, R22 ;  /* 0x0000000a17097223 */ /* 0x004fc60000000016 */
[----:B------:R-:W1:Y:S01]  /*05e0*/  LDS R23, [R5+0xd00] ;  /* 0x000d000005177984 */ /* 0x000e620000000800 */
[----:B------:R-:W-:-:S03]  /*05f0*/  FFMA R9, R26, R11, R9 ;  /* 0x0000000b1a097223 */ /* 0x000fc60000000009 */
[----:B------:R-:W2:Y:S01]  /*0600*/  LDS R22, [R5+0xd80] ;  /* 0x000d800005167984 */ /* 0x000ea20000000800 */
[----:B0-----:R-:W-:-:S03]  /*0610*/  FFMA R27, R12, R25, R9 ;  /* 0x000000190c1b7223 */ /* 0x001fc60000000009 */
[----:B------:R-:W-:Y:S01]  /*0620*/  LDS R25, [R5+0xe00] ;  /* 0x000e000005197984 */ /* 0x000fe20000000800 */
[----:B------:R-:W-:-:S03]  /*0630*/  FFMA R24, R24, R13, R27 ;  /* 0x0000000d18187223 */ /* 0x000fc6000000001b */
[----:B------:R-:W0:Y:S01]  /*0640*/  LDS.128 R8, [R7+0x70] ;  /* 0x0000700007087984 */ /* 0x000e220000000c00 */
[----:B-1----:R-:W-:-:S03]  /*0650*/  FFMA R23, R23, R14, R24 ;  /* 0x0000000e17177223 */ /* 0x002fc60000000018 */
[----:B------:R-:W1:Y:S01]  /*0660*/  LDS R27, [R5+0xe80] ;  /* 0x000e8000051b7984 */ /* 0x000e620000000800 */
[----:B--2---:R-:W-:-:S03]  /*0670*/  FFMA R15, R22, R15, R23 ;  /* 0x0000000f160f7223 */ /* 0x004fc60000000017 */
[----:B------:R-:W2:Y:S04]  /*0680*/  LDS R13, [R5+0xf00] ;  /* 0x000f0000050d7984 */ /* 0x000ea80000000800 */
[----:B------:R-:W3:Y:S01]  /*0690*/  LDS R12, [R5+0xf80] ;  /* 0x000f8000050c7984 */ /* 0x000ee20000000800 */
[----:B0-----:R-:W-:-:S04]  /*06a0*/  FFMA R8, R8, R25, R15 ;  /* 0x0000001908087223 */ /* 0x001fc8000000000f */
[----:B-1----:R-:W-:-:S04]  /*06b0*/  FFMA R8, R27, R9, R8 ;  /* 0x000000091b087223 */ /* 0x002fc80000000008 */
[----:B--2---:R-:W-:-:S04]  /*06c0*/  FFMA R13, R13, R10, R8 ;  /* 0x0000000a0d0d7223 */ /* 0x004fc80000000008 */
[----:B---3--:R-:W-:Y:S01]  /*06d0*/  FFMA R11, R12, R11, R13 ;  /* 0x0000000b0c0b7223 */ /* 0x008fe2000000000d */
[----:B------:R-:W-:Y:S06]  /*06e0*/  BAR.SYNC.DEFER_BLOCKING 0x0 ;  /* 0x0000000000007b1d */ /* 0x000fec0000010000 */
[----:B------:R-:W-:Y:S05]  /*06f0*/  BRA.U UP0, `(.L_x_0) ;  /* 0xfffffff900ac7547 */ /* 0x000fea000b83ffff */
[----:B------:R-:W0:Y:S01]  /*0700*/  LDC.64 R2, c[0x0][0x390] ;  /* 0x0000e400ff027b82 */ /* 0x000e220000000a00 */
[----:B------:R-:W-:-:S04]  /*0710*/  IMAD R17, R16, R0, R17 ;  /* 0x0000000010117224 */ /* 0x000fc800078e0211 */
[----:B0-----:R-:W-:-:S05]  /*0720*/  IMAD.WIDE R2, R17, 0x4, R2 ;  /* 0x0000000411027825 */ /* 0x001fca00078e0202 */
[----:B------:R-:W-:Y:S01]  /*0730*/  STG.E desc[UR8][R2.64], R11 ;  /* 0x0000000b02007986 */ /* 0x000fe2000c101908 */
[----:B------:R-:W-:Y:S05]  /*0740*/  EXIT ;  /* 0x000000000000794d */ /* 0x000fea0003800000 */
.L_x_1:
[----:B------:R-:W-:-:S00]  /*0750*/  BRA `(.L_x_1) ;  /* 0xfffffffc00fc7947 */ /* 0x000fc0000383ffff */
[----:B------:R-:W-:-:S00]  /*0760*/  NOP ;  /* 0x0000000000007918 */ /* 0x000fc00000000000 */
        /* <DEDUP_REMOVED lines=9> */
.L_x_19:


//--------------------- .text._Z30matrixMultiplyNaiveAColOrderedPfS_S_iii --------------------------
	.section	.text._Z30matrixMultiplyNaiveAColOrderedPfS_S_iii,"ax",@progbits
	.align	128
        .global         _Z30matrixMultiplyNaiveAColOrderedPfS_S_iii
        .type           _Z30matrixMultiplyNaiveAColOrderedPfS_S_iii,@function
        .size           _Z30matrixMultiplyNaiveAColOrderedPfS_S_iii,(.L_x_20 - _Z30matrixMultiplyNaiveAColOrderedPfS_S_iii)
        .other          _Z30matrixMultiplyNaiveAColOrderedPfS_S_iii,@"STO_CUDA_ENTRY STV_DEFAULT"
_Z30matrixMultiplyNaiveAColOrderedPfS_S_iii:
.text._Z30matrixMultiplyNaiveAColOrderedPfS_S_iii:
[----:B------:R-:W-:Y:S08]  /*0000*/  LDC R1, c[0x0][0x37c] ;  /* 0x0000df00ff017b82 */ /* 0x000ff00000000800 */
[----:B------:R-:W0:Y:S01]  /*0010*/  LDC R0, c[0x0][0x3a0] ;  /* 0x0000e800ff007b82 */ /* 0x000e220000000800 */
[----:B------:R-:W1:Y:S01]  /*0020*/  S2R R5, SR_CTAID.X ;  /* 0x0000000000057919 */ /* 0x000e620000002500 */
[----:B------:R-:W2:Y:S01]  /*0030*/  LDCU.64 UR6, c[0x0][0x358] ;  /* 0x00006b00ff0677ac */ /* 0x000ea20008000a00 */
[----:B------:R-:W1:Y:S01]  /*0040*/  S2R R8, SR_TID.X ;  /* 0x0000000000087919 */ /* 0x000e620000002100 */
[----:B0-----:R-:W0:Y:S01]  /*0050*/  I2F.U32.RP R4, R0 ;  /* 0x0000000000047306 */ /* 0x001e220000209000 */
[----:B------:R-:W-:-:S02]  /*0060*/  ISETP.NE.U32.AND P2, PT, R0, RZ, PT ;  /* 0x000000ff0000720c */ /* 0x000fc40003f45070 */
[----:B-1----:R-:W-:-:S05]  /*0070*/  LEA R5, R5, R8, 0x9 ;  /* 0x0000000805057211 */ /* 0x002fca00078e48ff */
[----:B0-----:R-:W0:Y:S01]  /*0080*/  MUFU.RCP R4, R4 ;  /* 0x0000000400047308 */ /* 0x001e220000001000 */
[----:B------:R-:W-:Y:S02]  /*0090*/  MOV R8, RZ ;  /* 0x000000ff00087202 */ /* 0x000fe40000000f00 */
[----:B0-----:R-:W-:-:S05]  /*00a0*/  IADD3 R2, PT, PT, R4, 0xffffffe, RZ ;  /* 0x0ffffffe04027810 */ /* 0x001fca0007ffe0ff */
[----:B------:R0:W1:Y:S02]  /*00b0*/  F2I.FTZ.U32.TRUNC.NTZ R3, R2 ;  /* 0x0000000200037305 */ /* 0x000064000021f000 */
[----:B0-----:R-:W-:Y:S01]  /*00c0*/  HFMA2 R2, -RZ, RZ, 0, 0 ;  /* 0x00000000ff027431 */ /* 0x001fe200000001ff */
[----:B-1----:R-:W-:-:S05]  /*00d0*/  IADD3 R7, PT, PT, RZ, -R3, RZ ;  /* 0x80000003ff077210 */ /* 0x002fca0007ffe0ff */
[----:B------:R-:W-:-:S04]  /*00e0*/  IMAD R7, R7, R0, RZ ;  /* 0x0000000007077224 */ /* 0x000fc800078e02ff */
[----:B------:R-:W-:Y:S02]  /*00f0*/  IMAD.HI.U32 R6, R3, R7, R2 ;  /* 0x0000000703067227 */ /* 0x000fe400078e0002 */
[----:B------:R-:W0:Y:S04]  /*0100*/  LDC R2, c[0x0][0x39c] ;  /* 0x0000e700ff027b82 */ /* 0x000e280000000800 */
[----:B------:R-:W-:-:S05]  /*0110*/  IMAD.HI.U32 R3, R6, R5, RZ ;  /* 0x0000000506037227 */ /* 0x000fca00078e00ff */
[----:B------:R-:W-:-:S05]  /*0120*/  IADD3 R7, PT, PT, -R3, RZ, RZ ;  /* 0x000000ff03077210 */ /* 0x000fca0007ffe1ff */
[----:B------:R-:W-:-:S05]  /*0130*/  IMAD R7, R0, R7, R5 ;  /* 0x0000000700077224 */ /* 0x000fca00078e0205 */
[----:B------:R-:W-:-:S13]  /*0140*/  ISETP.GE.U32.AND P0, PT, R7, R0, PT ;  /* 0x000000000700720c */ /* 0x000fda0003f06070 */
[-C--:B------:R-:W-:Y:S02]  /*0150*/  @P0 IADD3 R7, PT, PT, R7, -R0.reuse, RZ ;  /* 0x8000000007070210 */ /* 0x080fe40007ffe0ff */
[----:B------:R-:W-:Y:S02]  /*0160*/  @P0 IADD3 R3, PT, PT, R3, 0x1, RZ ;  /* 0x0000000103030810 */ /* 0x000fe40007ffe0ff */
[----:B------:R-:W-:Y:S02]  /*0170*/  ISETP.GE.U32.AND P1, PT, R7, R0, PT ;  /* 0x000000000700720c */ /* 0x000fe40003f26070 */
[----:B0-----:R-:W-:-:S11]  /*0180*/  ISETP.GE.AND P0, PT, R2, 0x1, PT ;  /* 0x000000010200780c */ /* 0x001fd60003f06270 */
[----:B------:R-:W-:Y:S02]  /*0190*/  @P1 IADD3 R3, PT, PT, R3, 0x1, RZ ;  /* 0x0000000103031810 */ /* 0x000fe40007ffe0ff */
[----:B------:R-:W-:-:S04]  /*01a0*/  @!P2 LOP3.LUT R3, RZ, R0, RZ, 0x33, !PT ;  /* 0x00000000ff03a212 */ /* 0x000fc800078e33ff */
[----:B------:R-:W-:-:S05]  /*01b0*/  IADD3 R4, PT, PT, -R3, RZ, RZ ;  /* 0x000000ff03047210 */ /* 0x000fca0007ffe1ff */
[----:B------:R-:W-:Y:S01]  /*01c0*/  IMAD R5, R0, R4, R5 ;  /* 0x0000000400057224 */ /* 0x000fe200078e0205 */
[----:B--2---:R-:W-:Y:S06]  /*01d0*/  @!P0 BRA `(.L_x_2) ;  /* 0x0000000400d08947 */ /* 0x004fec0003800000 */
[C---:B------:R-:W-:Y:S02]  /*01e0*/  ISETP.GE.U32.AND P0, PT, R2.reuse, 0x8, PT ;  /* 0x000000080200780c */ /* 0x040fe40003f06070 */
[----:B------:R-:W-:Y:S02]  /*01f0*/  LOP3.LUT R6, R2, 0x7, RZ, 0xc0, !PT ;  /* 0x0000000702067812 */ /* 0x000fe400078ec0ff */
[----:B------:R-:W-:Y:S02]  /*0200*/  MOV R8, RZ ;  /* 0x000000ff00087202 */ /* 0x000fe40000000f00 */
[----:B------:R-:W-:Y:S02]  /*0210*/  ISETP.NE.AND P1, PT, R6, RZ, PT ;  /* 0x000000ff0600720c */ /* 0x000fe40003f25270 */
[----:B------:R-:W-:-:S05]  /*0220*/  MOV R7, RZ ;  /* 0x000000ff00077202 */ /* 0x000fca0000000f00 */
[----:B------:R-:W-:Y:S06]  /*0230*/  @!P0 BRA `(.L_x_3) ;  /* 0x0000000000d08947 */ /* 0x000fec0003800000 */
[----:B------:R-:W-:Y:S01]  /*0240*/  LOP3.LUT R7, R2, 0x7ffffff8, RZ, 0xc0, !PT ;  /* 0x7ffffff802077812 */ /* 0x000fe200078ec0ff */
[----:B------:R-:W-:Y:S01]  /*0250*/  HFMA2 R8, -RZ, RZ, 0, 0 ;  /* 0x00000000ff087431 */ /* 0x000fe200000001ff */
[----:B------:R-:W-:Y:S02]  /*0260*/  UMOV UR4, URZ ;  /* 0x000000ff00047c82 */ /* 0x000fe40008000000 */
[----:B------:R-:W-:-:S07]  /*0270*/  IADD3 R4, PT, PT, -R7, RZ, RZ ;  /* 0x000000ff07047210 */ /* 0x000fce0007ffe1ff */
.L_x_4:
[----:B------:R-:W0:Y:S01]  /*0280*/  LDC.64 R28, c[0x0][0x388] ;  /* 0x0000e200ff1c7b82 */ /* 0x000e220000000a00 */
[----:B------:R-:W-:Y:S02]  /*0290*/  IMAD R11, R0, UR4, R5 ;  /* 0x00000004000b7c24 */ /* 0x000fe4000f8e0205 */
[----:B------:R-:W-:-:S05]  /*02a0*/  IMAD R9, R2, UR4, R3 ;  /* 0x0000000402097c24 */ /* 0x000fca000f8e0203 */
[----:B------:R-:W1:Y:S01]  /*02b0*/  LDC.64 R14, c[0x0][0x380] ;  /* 0x0000e000ff0e7b82 */ /* 0x000e620000000a00 */
[----:B0-----:R-:W-:-:S04]  /*02c0*/  IMAD.WIDE R28, R11, 0x4, R28 ;  /* 0x000000040b1c7825 */ /* 0x001fc800078e021c */
[C---:B------:R-:W-:Y:S02]  /*02d0*/  IMAD.WIDE R12, R0.reuse, 0x4, R28 ;  /* 0x00000004000c7825 */ /* 0x040fe400078e021c */
[----:B------:R-:W2:Y:S02]  /*02e0*/  LDG.E R28, desc[UR6][R28.64] ;  /* 0x000000061c1c7981 */ /* 0x000ea4000c1e1900 */
[----:B-1----:R-:W-:Y:S02]  /*02f0*/  IMAD.WIDE R14, R9, 0x4, R14 ;  /* 0x00000004090e7825 */ /* 0x002fe400078e020e */
[----:B------:R-:W3:Y:S02]  /*0300*/  LDG.E R26, desc[UR6][R12.64] ;  /* 0x000000060c1a7981 */ /* 0x000ee4000c1e1900 */
[----:B------:R-:W-:Y:S02]  /*0310*/  IMAD.WIDE R18, R0, 0x4, R12 ;  /* 0x0000000400127825 */ /* 0x000fe400078e020c */
[----:B------:R0:W2:Y:S02]  /*0320*/  LDG.E R27, desc[UR6][R14.64] ;  /* 0x000000060e1b7981 */ /* 0x0000a4000c1e1900 */
[----:B------:R-:W-:-:S02]  /*0330*/  IMAD.WIDE.U32 R16, R2, 0x4, R14 ;  /* 0x0000000402107825 */ /* 0x000fc400078e000e */
[----:B------:R-:W4:Y:S02]  /*0340*/  LDG.E R24, desc[UR6][R18.64] ;  /* 0x0000000612187981 */ /* 0x000f24000c1e1900 */
[----:B------:R-:W-:Y:S02]  /*0350*/  IMAD.WIDE.U32 R20, R2, 0x4, R16 ;  /* 0x0000000402147825 */ /* 0x000fe400078e0010 */
[----:B------:R1:W3:Y:S02]  /*0360*/  LDG.E R25, desc[UR6][R16.64] ;  /* 0x0000000610197981 */ /* 0x0002e4000c1e1900 */
[----:B0-----:R-:W-:Y:S02]  /*0370*/  IMAD.WIDE R14, R0, 0x4, R18 ;  /* 0x00000004000e7825 */ /* 0x001fe400078e0212 */
[----:B------:R-:W4:Y:S02]  /*0380*/  LDG.E R23, desc[UR6][R20.64] ;  /* 0x0000000614177981 */ /* 0x000f24000c1e1900 */
[----:B------:R-:W-:-:S02]  /*0390*/  IMAD.WIDE.U32 R10, R2, 0x4, R20 ;  /* 0x00000004020a7825 */ /* 0x000fc400078e0014 */
[----:B------:R0:W5:Y:S02]  /*03a0*/  LDG.E R22, desc[UR6][R14.64] ;  /* 0x000000060e167981 */ /* 0x000164000c1e1900 */
[----:B------:R-:W-:-:S04]  /*03b0*/  IMAD.WIDE R12, R0, 0x4, R14 ;  /* 0x00000004000c7825 */ /* 0x000fc800078e020e */
[----:B-1----:R-:W-:Y:S02]  /*03c0*/  IMAD.WIDE.U32 R16, R2, 0x4, R10 ;  /* 0x0000000402107825 */ /* 0x002fe400078e000a */
[----:B------:R-:W5:Y:S02]  /*03d0*/  LDG.E R11, desc[UR6][R10.64] ;  /* 0x000000060a0b7981 */ /* 0x000f64000c1e1900 */
[----:B0-----:R-:W-:Y:S02]  /*03e0*/  IMAD.WIDE R14, R0, 0x4, R12 ;  /* 0x00000004000e7825 */ /* 0x001fe400078e020c */
[----:B------:R-:W5:Y:S02]  /*03f0*/  LDG.E R13, desc[UR6][R12.64] ;  /* 0x000000060c0d7981 */ /* 0x000f64000c1e1900 */
[----:B------:R-:W-:Y:S02]  /*0400*/  IMAD.WIDE.U32 R18, R2, 0x4, R16 ;  /* 0x0000000402127825 */ /* 0x000fe400078e0010 */
[----:B------:R0:W5:Y:S02]  /*0410*/  LDG.E R10, desc[UR6][R16.64] ;  /* 0x00000006100a7981 */ /* 0x000164000c1e1900 */
[----:B------:R-:W-:-:S02]  /*0420*/  IMAD.WIDE R20, R0, 0x4, R14 ;  /* 0x0000000400147825 */ /* 0x000fc400078e020e */
[----:B------:R-:W5:Y:S04]  /*0430*/  LDG.E R9, desc[UR6][R18.64] ;  /* 0x0000000612097981 */ /* 0x000f68000c1e1900 */
[----:B------:R-:W5:Y:S01]  /*0440*/  LDG.E R14, desc[UR6][R14.64] ;  /* 0x000000060e0e7981 */ /* 0x000f62000c1e1900 */
[----:B0-----:R-:W-:-:S03]  /*0450*/  IMAD.WIDE.U32 R16, R2, 0x4, R18 ;  /* 0x0000000402107825 */ /* 0x001fc600078e0012 */
[----:B------:R0:W5:Y:S04]  /*0460*/  LDG.E R12, desc[UR6][R20.64] ;  /* 0x00000006140c7981 */ /* 0x000168000c1e1900 */
[----:B------:R1:W5:Y:S01]  /*0470*/  LDG.E R29, desc[UR6][R16.64] ;  /* 0x00000006101d7981 */ /* 0x000362000c1e1900 */
[----:B0-----:R-:W-:-:S04]  /*0480*/  IMAD.WIDE R20, R0, 0x4, R20 ;  /* 0x0000000400147825 */ /* 0x001fc800078e0214 */
[----:B-1----:R-:W-:Y:S02]  /*0490*/  IMAD.WIDE.U32 R16, R2, 0x4, R16 ;  /* 0x0000000402107825 */ /* 0x002fe400078e0010 */
[----:B------:R-:W5:Y:S04]  /*04a0*/  LDG.E R20, desc[UR6][R20.64] ;  /* 0x0000000614147981 */ /* 0x000f68000c1e1900 */
[----:B------:R-:W5:Y:S01]  /*04b0*/  LDG.E R15, desc[UR6][R16.64] ;  /* 0x00000006100f7981 */ /* 0x000f62000c1e1900 */
[----:B------:R-:W-:-:S04]  /*04c0*/  IADD3 R4, PT, PT, R4, 0x8, RZ ;  /* 0x0000000804047810 */ /* 0x000fc80007ffe0ff */
[----:B------:R-:W-:Y:S01]  /*04d0*/  ISETP.NE.AND P0, PT, R4, RZ, PT ;  /* 0x000000ff0400720c */ /* 0x000fe20003f05270 */
[----:B------:R-:W-:Y:S01]  /*04e0*/  UIADD3 UR4, UPT, UPT, UR4, 0x8, URZ ;  /* 0x0000000804047890 */ /* 0x000fe2000fffe0ff */
[----:B--2---:R-:W-:-:S04]  /*04f0*/  FFMA R28, R27, R28, R8 ;  /* 0x0000001c1b1c7223 */ /* 0x004fc80000000008 */
[----:B---3--:R-:W-:-:S04]  /*0500*/  FFMA R26, R25, R26, R28 ;  /* 0x0000001a191a7223 */ /* 0x008fc8000000001c */
[----:B----4-:R-:W-:-:S04]  /*0510*/  FFMA R24, R23, R24, R26 ;  /* 0x0000001817187223 */ /* 0x010fc8000000001a */
[----:B-----5:R-:W-:-:S04]  /*0520*/  FFMA R11, R11, R22, R24 ;  /* 0x000000160b0b7223 */ /* 0x020fc80000000018 */
[----:B------:R-:W-:-:S04]  /*0530*/  FFMA R10, R10, R13, R11 ;  /* 0x0000000d0a0a7223 */ /* 0x000fc8000000000b */
[----:B------:R-:W-:-:S04]  /*0540*/  FFMA R10, R9, R14, R10 ;  /* 0x0000000e090a7223 */ /* 0x000fc8000000000a */
[----:B------:R-:W-:-:S04]  /*0550*/  FFMA R10, R29, R12, R10 ;  /* 0x0000000c1d0a7223 */ /* 0x000fc8000000000a */
[----:B------:R-:W-:Y:S01]  /*0560*/  FFMA R8, R15, R20, R10 ;  /* 0x000000140f087223 */ /* 0x000fe2000000000a */
[----:B------:R-:W-:Y:S06]  /*0570*/  @P0 BRA `(.L_x_4) ;  /* 0xfffffffc00400947 */ /* 0x000fec000383ffff */
.L_x_3:
[----:B------:R-:W-:Y:S05]  /*0580*/  @!P1 BRA `(.L_x_2) ;  /* 0x0000000000e49947 */ /* 0x000fea0003800000 */
[----:B------:R-:W-:Y:S02]  /*0590*/  ISETP.GE.U32.AND P0, PT, R6, 0x4, PT ;  /* 0x000000040600780c */ /* 0x000fe40003f06070 */
[----:B------:R-:W-:-:S04]  /*05a0*/  LOP3.LUT R4, R2, 0x3, RZ, 0xc0, !PT ;  /* 0x0000000302047812 */ /* 0x000fc800078ec0ff */
[----:B------:R-:W-:-:S07]  /*05b0*/  ISETP.NE.AND P1, PT, R4, RZ, PT ;  /* 0x000000ff0400720c */ /* 0x000fce0003f25270 */
[----:B------:R-:W-:Y:S06]  /*05c0*/  @!P0 BRA `(.L_x_5) ;  /* 0x0000000000648947 */ /* 0x000fec0003800000 */
[----:B------:R-:W0:Y:S01]  /*05d0*/  LDC.64 R22, c[0x0][0x380] ;  /* 0x0000e000ff167b82 */ /* 0x000e220000000a00 */
[C---:B------:R-:W-:Y:S02]  /*05e0*/  IMAD R9, R7.reuse, R2, R3 ;  /* 0x0000000207097224 */ /* 0x040fe400078e0203 */
[----:B------:R-:W-:-:S05]  /*05f0*/  IMAD R11, R7, R0, R5 ;  /* 0x00000000070b7224 */ /* 0x000fca00078e0205 */
[----:B------:R-:W1:Y:S01]  /*0600*/  LDC.64 R24, c[0x0][0x388] ;  /* 0x0000e200ff187b82 */ /* 0x000e620000000a00 */
[----:B0-----:R-:W-:-:S04]  /*0610*/  IMAD.WIDE R22, R9, 0x4, R22 ;  /* 0x0000000409167825 */ /* 0x001fc800078e0216 */
[----:B-1----:R-:W-:-:S04]  /*0620*/  IMAD.WIDE R24, R11, 0x4, R24 ;  /* 0x000000040b187825 */ /* 0x002fc800078e0218 */
[----:B------:R-:W-:Y:S02]  /*0630*/  IMAD.WIDE.U32 R10, R2, 0x4, R22 ;  /* 0x00000004020a7825 */ /* 0x000fe400078e0016 */
[----:B------:R-:W2:Y:S02]  /*0640*/  LDG.E R23, desc[UR6][R22.64] ;  /* 0x0000000616177981 */ /* 0x000ea4000c1e1900 */
[----:B------:R-:W-:Y:S02]  /*0650*/  IMAD.WIDE R12, R0, 0x4, R24 ;  /* 0x00000004000c7825 */ /* 0x000fe400078e0218 */
[----:B------:R-:W2:Y:S02]  /*0660*/  LDG.E R24, desc[UR6][R24.64] ;  /* 0x0000000618187981 */ /* 0x000ea4000c1e1900 */
[----:B------:R-:W-:Y:S02]  /*0670*/  IMAD.WIDE.U32 R16, R2, 0x4, R10 ;  /* 0x0000000402107825 */ /* 0x000fe400078e000a */
[----:B------:R-:W3:Y:S02]  /*0680*/  LDG.E R10, desc[UR6][R10.64] ;  /* 0x000000060a0a7981 */ /* 0x000ee4000c1e1900 */
[----:B------:R-:W-:-:S02]  /*0690*/  IMAD.WIDE R14, R0, 0x4, R12 ;  /* 0x00000004000e7825 */ /* 0x000fc400078e020c */
[----:B------:R-:W3:Y:S02]  /*06a0*/  LDG.E R12, desc[UR6][R12.64] ;  /* 0x000000060c0c7981 */ /* 0x000ee4000c1e1900 */
[----:B------:R-:W-:Y:S02]  /*06b0*/  IMAD.WIDE.U32 R18, R2, 0x4, R16 ;  /* 0x0000000402127825 */ /* 0x000fe400078e0010 */
[----:B------:R-:W4:Y:S02]  /*06c0*/  LDG.E R6, desc[UR6][R16.64] ;  /* 0x0000000610067981 */ /* 0x000f24000c1e1900 */
[----:B------:R-:W-:Y:S02]  /*06d0*/  IMAD.WIDE R20, R0, 0x4, R14 ;  /* 0x0000000400147825 */ /* 0x000fe400078e020e */
[----:B------:R-:W4:Y:S04]  /*06e0*/  LDG.E R14, desc[UR6][R14.64] ;  /* 0x000000060e0e7981 */ /* 0x000f28000c1e1900 */
[----:B------:R-:W5:Y:S04]  /*06f0*/  LDG.E R19, desc[UR6][R18.64] ;  /* 0x0000000612137981 */ /* 0x000f68000c1e1900 */
[----:B------:R-:W5:Y:S01]  /*0700*/  LDG.E R20, desc[UR6][R20.64] ;  /* 0x0000000614147981 */ /* 0x000f62000c1e1900 */
[----:B------:R-:W-:Y:S01]  /*0710*/  IADD3 R7, PT, PT, R7, 0x4, RZ ;  /* 0x0000000407077810 */ /* 0x000fe20007ffe0ff */
[----:B--2---:R-:W-:-:S04]  /*0720*/  FFMA R23, R23, R24, R8 ;  /* 0x0000001817177223 */ /* 0x004fc80000000008 */
[----:B---3--:R-:W-:-:S04]  /*0730*/  FFMA R23, R10, R12, R23 ;  /* 0x0000000c0a177223 */ /* 0x008fc80000000017 */
[----:B----4-:R-:W-:-:S04]  /*0740*/  FFMA R6, R6, R14, R23 ;  /* 0x0000000e06067223 */ /* 0x010fc80000000017 */
[----:B-----5:R-:W-:-:S07]  /*0750*/  FFMA R8, R19, R20, R6 ;  /* 0x0000001413087223 */ /* 0x020fce0000000006 */
.L_x_5:
[----:B------:R-:W-:Y:S05]  /*0760*/  @!P1 BRA `(.L_x_2) ;  /* 0x00000000006c9947 */ /* 0x000fea0003800000 */
[----:B------:R-:W0:Y:S01]  /*0770*/  LDC.64 R16, c[0x0][0x380] ;  /* 0x0000e000ff107b82 */ /* 0x000e220000000a00 */
[----:B------:R-:W-:Y:S02]  /*0780*/  ISETP.NE.AND P0, PT, R4, 0x1, PT ;  /* 0x000000010400780c */ /* 0x000fe40003f05270 */
[----:B------:R-:W-:-:S04]  /*0790*/  LOP3.LUT R4, R2, 0x1, RZ, 0xc0, !PT ;  /* 0x0000000102047812 */ /* 0x000fc800078ec0ff */
[----:B------:R-:W-:Y:S01]  /*07a0*/  ISETP.NE.U32.AND P1, PT, R4, 0x1, PT ;  /* 0x000000010400780c */ /* 0x000fe20003f25070 */
[----:B------:R-:W1:Y:S06]  /*07b0*/  LDC.64 R14, c[0x0][0x388] ;  /* 0x0000e200ff0e7b82 */ /* 0x000e6c0000000a00 */
[C---:B------:R-:W-:Y:S02]  /*07c0*/  @P0 IMAD R19, R7.reuse, R2, R3 ;  /* 0x0000000207130224 */ /* 0x040fe400078e0203 */
[----:B------:R-:W2:Y:S01]  /*07d0*/  LDC.64 R12, c[0x0][0x380] ;  /* 0x0000e000ff0c7b82 */ /* 0x000ea20000000a00 */
[C---:B------:R-:W-:Y:S01]  /*07e0*/  @P0 IMAD R9, R7.reuse, R0, R5 ;  /* 0x0000000007090224 */ /* 0x040fe200078e0205 */
[----:B------:R-:W-:-:S06]  /*07f0*/  @P0 IADD3 R7, PT, PT, R7, 0x2, RZ ;  /* 0x0000000207070810 */ /* 0x000fcc0007ffe0ff */
[----:B------:R-:W3:Y:S01]  /*0800*/  LDC.64 R10, c[0x0][0x388] ;  /* 0x0000e200ff0a7b82 */ /* 0x000ee20000000a00 */
[----:B0-----:R-:W-:-:S04]  /*0810*/  @P0 IMAD.WIDE R18, R19, 0x4, R16 ;  /* 0x0000000413120825 */ /* 0x001fc800078e0210 */
[----:B-1----:R-:W-:Y:S02]  /*0820*/  @P0 IMAD.WIDE R14, R9, 0x4, R14 ;  /* 0x00000004090e0825 */ /* 0x002fe400078e020e */
[----:B------:R-:W4:Y:S02]  /*0830*/  @P0 LDG.E R9, desc[UR6][R18.64] ;  /* 0x0000000612090981 */ /* 0x000f24000c1e1900 */
[C---:B------:R-:W-:Y:S02]  /*0840*/  @!P1 IMAD R21, R7.reuse, R2, R3 ;  /* 0x0000000207159224 */ /* 0x040fe400078e0203 */
[----:B------:R-:W-:Y:S02]  /*0850*/  @!P1 IMAD R23, R7, R0, R5 ;  /* 0x0000000007179224 */ /* 0x000fe400078e0205 */
[----:B------:R-:W-:-:S04]  /*0860*/  @P0 IMAD.WIDE.U32 R16, R2, 0x4, R18 ;  /* 0x0000000402100825 */ /* 0x000fc800078e0012 */
[----:B------:R-:W-:Y:S02]  /*0870*/  @P0 IMAD.WIDE R6, R0, 0x4, R14 ;  /* 0x0000000400060825 */ /* 0x000fe400078e020e */
[----:B------:R-:W4:Y:S02]  /*0880*/  @P0 LDG.E R14, desc[UR6][R14.64] ;  /* 0x000000060e0e0981 */ /* 0x000f24000c1e1900 */
[----:B--2---:R-:W-:Y:S02]  /*0890*/  @!P1 IMAD.WIDE R12, R21, 0x4, R12 ;  /* 0x00000004150c9825 */ /* 0x004fe400078e020c */
[----:B------:R-:W2:Y:S02]  /*08a0*/  @P0 LDG.E R16, desc[UR6][R16.64] ;  /* 0x0000000610100981 */ /* 0x000ea4000c1e1900 */
[----:B---3--:R-:W-:Y:S02]  /*08b0*/  @!P1 IMAD.WIDE R10, R23, 0x4, R10 ;  /* 0x00000004170a9825 */ /* 0x008fe400078e020a */
[----:B------:R-:W2:Y:S04]  /*08c0*/  @P0 LDG.E R6, desc[UR6][R6.64] ;  /* 0x0000000606060981 */ /* 0x000ea8000c1e1900 */
[----:B------:R-:W3:Y:S04]  /*08d0*/  @!P1 LDG.E R13, desc[UR6][R12.64] ;  /* 0x000000060c0d9981 */ /* 0x000ee8000c1e1900 */
[----:B------:R-:W3:Y:S01]  /*08e0*/  @!P1 LDG.E R10, desc[UR6][R10.64] ;  /* 0x000000060a0a9981 */ /* 0x000ee2000c1e1900 */
[----:B----4-:R-:W-:-:S04]  /*08f0*/  @P0 FFMA R9, R9, R14, R8 ;  /* 0x0000000e09090223 */ /* 0x010fc80000000008 */
[----:B--2---:R-:W-:-:S04]  /*0900*/  @P0 FFMA R8, R16, R6, R9 ;  /* 0x0000000610080223 */ /* 0x004fc80000000009 */
[----:B---3--:R-:W-:-:S07]  /*0910*/  @!P1 FFMA R8, R13, R10, R8 ;  /* 0x0000000a0d089223 */ /* 0x008fce0000000008 */
.L_x_2:
[----:B------:R-:W0:Y:S01]  /*0920*/  LDC.64 R6, c[0x0][0x390] ;  /* 0x0000e400ff067b82 */ /* 0x000e220000000a00 */
[----:B------:R-:W-:-:S04]  /*0930*/  IMAD R3, R3, R0, R5 ;  /* 0x0000000003037224 */ /* 0x000fc800078e0205 */
[----:B0-----:R-:W-:-:S05]  /*0940*/  IMAD.WIDE R2, R3, 0x4, R6 ;  /* 0x0000000403027825 */ /* 0x001fca00078e0206 */
[----:B------:R-:W-:Y:S01]  /*0950*/  STG.E desc[UR6][R2.64], R8 ;  /* 0x0000000802007986 */ /* 0x000fe2000c101906 */
[----:B------:R-:W-:Y:S05]  /*0960*/  EXIT ;  /* 0x000000000000794d */ /* 0x000fea0003800000 */
.L_x_6:
        /* <DEDUP_REMOVED lines=9> */
.L_x_20:


//--------------------- .text._Z30matrixMultiplyNaiveBColOrderedPfS_S_iii --------------------------
	.section	.text._Z30matrixMultiplyNaiveBColOrderedPfS_S_iii,"ax",@progbits
	.align	128
        .global         _Z30matrixMultiplyNaiveBColOrderedPfS_S_iii
        .type           _Z30matrixMultiplyNaiveBColOrderedPfS_S_iii,@function
        .size           _Z30matrixMultiplyNaiveBColOrderedPfS_S_iii,(.L_x_21 - _Z30matrixMultiplyNaiveBColOrderedPfS_S_iii)
        .other          _Z30matrixMultiplyNaiveBColOrderedPfS_S_iii,@"STO_CUDA_ENTRY STV_DEFAULT"
_Z30matrixMultiplyNaiveBColOrderedPfS_S_iii:
.text._Z30matrixMultiplyNaiveBColOrderedPfS_S_iii:
[----:B------:R-:W-:Y:S01]  /*0000*/  LDC R1, c[0x0][0x37c] ;  /* 0x0000df00ff017b82 */ /* 0x000fe20000000800 */
[----:B------:R-:W0:Y:S01]  /*0010*/  LDCU UR7, c[0x0][0x3a0] ;  /* 0x00007400ff0777ac */ /* 0x000e220008000800 */
[----:B------:R-:W1:Y:S01]  /*0020*/  S2R R7, SR_CTAID.X ;  /* 0x0000000000077919 */ /* 0x000e620000002500 */
[----:B------:R-:W-:Y:S01]  /*0030*/  MOV R15, RZ ;  /* 0x000000ff000f7202 */ /* 0x000fe20000000f00 */
[----:B------:R-:W2:Y:S01]  /*0040*/  LDCU UR10, c[0x0][0x39c] ;  /* 0x00007380ff0a77ac */ /* 0x000ea20008000800 */
[----:B------:R-:W1:Y:S01]  /*0050*/  S2R R6, SR_TID.X ;  /* 0x0000000000067919 */ /* 0x000e620000002100 */
[----:B------:R-:W3:Y:S01]  /*0060*/  LDCU.64 UR8, c[0x0][0x358] ;  /* 0x00006b00ff0877ac */ /* 0x000ee20008000a00 */
[----:B0-----:R-:W0:Y:S01]  /*0070*/  I2F.U32.RP R0, UR7 ;  /* 0x0000000700007d06 */ /* 0x001e220008209000 */
[----:B------:R-:W-:Y:S01]  /*0080*/  ISETP.NE.U32.AND P2, PT, RZ, UR7, PT ;  /* 0x00000007ff007c0c */ /* 0x000fe2000bf45070 */
[----:B--2---:R-:W-:-:S06]  /*0090*/  UISETP.GE.AND UP0, UPT, UR10, 0x1, UPT ;  /* 0x000000010a00788c */ /* 0x004fcc000bf06270 */
[----:B0-----:R-:W0:Y:S01]  /*00a0*/  MUFU.RCP R0, R0 ;  /* 0x0000000000007308 */ /* 0x001e220000001000 */
[----:B-1----:R-:W-:Y:S02]  /*00b0*/  LEA R7, R7, R6, 0x9 ;  /* 0x0000000607077211 */ /* 0x002fe400078e48ff */
[----:B0-----:R-:W-:-:S05]  /*00c0*/  IADD3 R2, PT, PT, R0, 0xffffffe, RZ ;  /* 0x0ffffffe00027810 */ /* 0x001fca0007ffe0ff */
[----:B------:R0:W1:Y:S02]  /*00d0*/  F2I.FTZ.U32.TRUNC.NTZ R3, R2 ;  /* 0x0000000200037305 */ /* 0x000064000021f000 */
[----:B0-----:R-:W-:Y:S01]  /*00e0*/  HFMA2 R2, -RZ, RZ, 0, 0 ;  /* 0x00000000ff027431 */ /* 0x001fe200000001ff */
[----:B-1----:R-:W-:-:S05]  /*00f0*/  IADD3 R5, PT, PT, RZ, -R3, RZ ;  /* 0x80000003ff057210 */ /* 0x002fca0007ffe0ff */
[----:B------:R-:W-:-:S04]  /*0100*/  IMAD R5, R5, UR7, RZ ;  /* 0x0000000705057c24 */ /* 0x000fc8000f8e02ff */
[----:B------:R-:W-:-:S06]  /*0110*/  IMAD.HI.U32 R4, R3, R5, R2 ;  /* 0x0000000503047227 */ /* 0x000fcc00078e0002 */
[----:B------:R-:W-:-:S05]  /*0120*/  IMAD.HI.U32 R0, R4, R7, RZ ;  /* 0x0000000704007227 */ /* 0x000fca00078e00ff */
[----:B------:R-:W-:-:S05]  /*0130*/  IADD3 R4, PT, PT, -R0, RZ, RZ ;  /* 0x000000ff00047210 */ /* 0x000fca0007ffe1ff */
[----:B------:R-:W-:-:S05]  /*0140*/  IMAD R3, R4, UR7, R7 ;  /* 0x0000000704037c24 */ /* 0x000fca000f8e0207 */
[----:B------:R-:W-:-:S13]  /*0150*/  ISETP.GE.U32.AND P0, PT, R3, UR7, PT ;  /* 0x0000000703007c0c */ /* 0x000fda000bf06070 */
[----:B------:R-:W-:Y:S02]  /*0160*/  @P0 IADD3 R3, PT, PT, R3, -UR7, RZ ;  /* 0x8000000703030c10 */ /* 0x000fe4000fffe0ff */
[----:B------:R-:W-:Y:S02]  /*0170*/  @P0 IADD3 R0, PT, PT, R0, 0x1, RZ ;  /* 0x0000000100000810 */ /* 0x000fe40007ffe0ff */
[----:B------:R-:W-:-:S13]  /*0180*/  ISETP.GE.U32.AND P1, PT, R3, UR7, PT ;  /* 0x0000000703007c0c */ /* 0x000fda000bf26070 */
[----:B------:R-:W-:Y:S02]  /*0190*/  @P1 IADD3 R0, PT, PT, R0, 0x1, RZ ;  /* 0x0000000100001810 */ /* 0x000fe40007ffe0ff */
[----:B------:R-:W-:-:S04]  /*01a0*/  @!P2 LOP3.LUT R0, RZ, UR7, RZ, 0x33, !PT ;  /* 0x00000007ff00ac12 */ /* 0x000fc8000f8e33ff */
[----:B------:R-:W-:-:S05]  /*01b0*/  IADD3 R2, PT, PT, -R0, RZ, RZ ;  /* 0x000000ff00027210 */ /* 0x000fca0007ffe1ff */
[----:B------:R-:W-:Y:S01]  /*01c0*/  IMAD R7, R2, UR7, R7 ;  /* 0x0000000702077c24 */ /* 0x000fe2000f8e0207 */
[----:B---3--:R-:W-:Y:S06]  /*01d0*/  BRA.U !UP0, `(.L_x_7) ;  /* 0x0000000908407547 */ /* 0x008fec000b800000 */
[----:B------:R-:W-:Y:S01]  /*01e0*/  UISETP.GE.U32.AND UP1, UPT, UR10, 0x10, UPT ;  /* 0x000000100a00788c */ /* 0x000fe2000bf26070 */
[----:B------:R-:W-:Y:S01]  /*01f0*/  MOV R15, RZ ;  /* 0x000000ff000f7202 */ /* 0x000fe20000000f00 */
[----:B------:R-:W-:Y:S01]  /*0200*/  ULOP3.LUT UR4, UR10, 0xf, URZ, 0xc0, !UPT ;  /* 0x0000000f0a047892 */ /* 0x000fe2000f8ec0ff */
[----:B------:R-:W-:-:S03]  /*0210*/  MOV R8, RZ ;  /* 0x000000ff00087202 */ /* 0x000fc60000000f00 */
[----:B------:R-:W-:-:S03]  /*0220*/  UISETP.NE.AND UP0, UPT, UR4, URZ, UPT ;  /* 0x000000ff0400728c */ /* 0x000fc6000bf05270 */
[----:B------:R-:W-:Y:S08]  /*0230*/  BRA.U !UP1, `(.L_x_8) ;  /* 0x0000000109fc7547 */ /* 0x000ff0000b800000 */
[----:B------:R-:W-:Y:S01]  /*0240*/  ULOP3.LUT UR5, UR10, 0x7ffffff0, URZ, 0xc0, !UPT ;  /* 0x7ffffff00a057892 */ /* 0x000fe2000f8ec0ff */
[----:B------:R-:W-:Y:S01]  /*0250*/  HFMA2 R15, -RZ, RZ, 0, 0 ;  /* 0x00000000ff0f7431 */ /* 0x000fe200000001ff */
[----:B------:R-:W-:Y:S02]  /*0260*/  MOV R6, RZ ;  /* 0x000000ff00067202 */ /* 0x000fe40000000f00 */
[----:B------:R-:W-:Y:S02]  /*0270*/  UIADD3 UR6, UPT, UPT, -UR5, URZ, URZ ;  /* 0x000000ff05067290 */ /* 0x000fe4000fffe1ff */
[----:B------:R-:W-:-:S10]  /*0280*/  MOV R8, UR5 ;  /* 0x0000000500087c02 */ /* 0x000fd40008000f00 */
.L_x_9:
[----:B------:R-:W0:Y:S01]  /*0290*/  LDC.64 R4, c[0x0][0x380] ;  /* 0x0000e000ff047b82 */ /* 0x000e220000000a00 */
[--C-:B------:R-:W-:Y:S02]  /*02a0*/  IMAD R9, R0, UR10, R6.reuse ;  /* 0x0000000a00097c24 */ /* 0x100fe4000f8e0206 */
[----:B------:R-:W-:-:S05]  /*02b0*/  IMAD R11, R7, UR10, R6 ;  /* 0x0000000a070b7c24 */ /* 0x000fca000f8e0206 */
[----:B------:R-:W1:Y:S01]  /*02c0*/  LDC.64 R2, c[0x0][0x388] ;  /* 0x0000e200ff027b82 */ /* 0x000e620000000a00 */
[----:B0-----:R-:W-:-:S05]  /*02d0*/  IMAD.WIDE R4, R9, 0x4, R4 ;  /* 0x0000000409047825 */ /* 0x001fca00078e0204 */
[----:B------:R-:W2:Y:S01]  /*02e0*/  LDG.E R16, desc[UR8][R4.64] ;  /* 0x0000000804107981 */ /* 0x000ea2000c1e1900 */
[----:B-1----:R-:W-:-:S03]  /*02f0*/  IMAD.WIDE R2, R11, 0x4, R2 ;  /* 0x000000040b027825 */ /* 0x002fc600078e0202 */
[----:B------:R-:W3:Y:S04]  /*0300*/  LDG.E R18, desc[UR8][R4.64+0x4] ;  /* 0x0000040804127981 */ /* 0x000ee8000c1e1900 */
[----:B------:R-:W2:Y:S04]  /*0310*/  LDG.E R17, desc[UR8][R2.64] ;  /* 0x0000000802117981 */ /* 0x000ea8000c1e1900 */
[----:B------:R-:W3:Y:S04]  /*0320*/  LDG.E R25, desc[UR8][R2.64+0x4] ;  /* 0x0000040802197981 */ /* 0x000ee8000c1e1900 */
[----:B------:R-:W4:Y:S04]  /*0330*/  LDG.E R19, desc[UR8][R4.64+0x8] ;  /* 0x0000080804137981 */ /* 0x000f28000c1e1900 */
[----:B------:R-:W4:Y:S04]  /*0340*/  LDG.E R20, desc[UR8][R2.64+0x8] ;  /* 0x0000080802147981 */ /* 0x000f28000c1e1900 */
[----:B------:R-:W5:Y:S04]  /*0350*/  LDG.E R22, desc[UR8][R4.64+0xc] ;  /* 0x00000c0804167981 */ /* 0x000f68000c1e1900 */
        /* <DEDUP_REMOVED lines=10> */
[----:B------:R-:W5:Y:S01]  /*0400*/  LDG.E R28, desc[UR8][R2.64+0x3c] ;  /* 0x00003c08021c7981 */ /* 0x000f62000c1e1900 */
[----:B--2---:R-:W-:-:S03]  /*0410*/  FFMA R17, R16, R17, R15 ;  /* 0x0000001110117223 */ /* 0x004fc6000000000f */
[----:B------:R-:W2:Y:S01]  /*0420*/  LDG.E R15, desc[UR8][R4.64+0x20] ;  /* 0x00002008040f7981 */ /* 0x000ea2000c1e1900 */
[----:B---3--:R-:W-:-:S03]  /*0430*/  FFMA R26, R18, R25, R17 ;  /* 0x00000019121a7223 */ /* 0x008fc60000000011 */
[----:B------:R-:W2:Y:S04]  /*0440*/  LDG.E R16, desc[UR8][R2.64+0x20] ;  /* 0x0000200802107981 */ /* 0x000ea8000c1e1900 */
[----:B------:R-:W3:Y:S01]  /*0450*/  LDG.E R17, desc[UR8][R4.64+0x24] ;  /* 0x0000240804117981 */ /* 0x000ee2000c1e1900 */
[----:B----4-:R-:W-:-:S03]  /*0460*/  FFMA R25, R19, R20, R26 ;  /* 0x0000001413197223 */ /* 0x010fc6000000001a */
[----:B------:R-:W3:Y:S04]  /*0470*/  LDG.E R18, desc[UR8][R2.64+0x24] ;  /* 0x0000240802127981 */ /* 0x000ee8000c1e1900 */
[----:B------:R-:W4:Y:S01]  /*0480*/  LDG.E R19, desc[UR8][R4.64+0x28] ;  /* 0x0000280804137981 */ /* 0x000f22000c1e1900 */
[----:B-----5:R-:W-:-:S03]  /*0490*/  FFMA R26, R22, R21, R25 ;  /* 0x00000015161a7223 */ /* 0x020fc60000000019 */
[----:B------:R-:W4:Y:S04]  /*04a0*/  LDG.E R20, desc[UR8][R2.64+0x28] ;  /* 0x0000280802147981 */ /* 0x000f28000c1e1900 */
[----:B------:R-:W5:Y:S01]  /*04b0*/  LDG.E R21, desc[UR8][R4.64+0x2c] ;  /* 0x00002c0804157981 */ /* 0x000f62000c1e1900 */
[----:B------:R-:W-:-:S03]  /*04c0*/  FFMA R26, R23, R24, R26 ;  /* 0x00000018171a7223 */ /* 0x000fc6000000001a */
[----:B------:R-:W5:Y:S04]  /*04d0*/  LDG.E R22, desc[UR8][R2.64+0x2c] ;  /* 0x00002c0802167981 */ /* 0x000f68000c1e1900 */
[----:B------:R-:W5:Y:S04]  /*04e0*/  LDG.E R23, desc[UR8][R4.64+0x30] ;  /* 0x0000300804177981 */ /* 0x000f68000c1e1900 */
[----:B------:R-:W5:Y:S01]  /*04f0*/  LDG.E R24, desc[UR8][R2.64+0x30] ;  /* 0x0000300802187981 */ /* 0x000f62000c1e1900 */
[----:B------:R-:W-:-:S03]  /*0500*/  FFMA R29, R9, R10, R26 ;  /* 0x0000000a091d7223 */ /* 0x000fc6000000001a */
[----:B------:R-:W5:Y:S04]  /*0510*/  LDG.E R25, desc[UR8][R4.64+0x34] ;  /* 0x0000340804197981 */ /* 0x000f68000c1e1900 */
[----:B------:R-:W5:Y:S04]  /*0520*/  LDG.E R26, desc[UR8][R2.64+0x34] ;  /* 0x00003408021a7981 */ /* 0x000f68000c1e1900 */
[----:B------:R-:W5:Y:S04]  /*0530*/  LDG.E R9, desc[UR8][R4.64+0x38] ;  /* 0x0000380804097981 */ /* 0x000f68000c1e1900 */
[----:B------:R-:W5:Y:S01]  /*0540*/  LDG.E R10, desc[UR8][R2.64+0x38] ;  /* 0x00003808020a7981 */ /* 0x000f62000c1e1900 */
[----:B------:R-:W-:-:S04]  /*0550*/  FFMA R12, R11, R12, R29 ;  /* 0x0000000c0b0c7223 */ /* 0x000fc8000000001d */
[----:B------:R-:W-:Y:S01]  /*0560*/  FFMA R12, R13, R14, R12 ;  /* 0x0000000e0d0c7223 */ /* 0x000fe2000000000c */
[----:B------:R-:W-:-:S04]  /*0570*/  UIADD3 UR6, UPT, UPT, UR6, 0x10, URZ ;  /* 0x0000001006067890 */ /* 0x000fc8000fffe0ff */
[----:B------:R-:W-:Y:S01]  /*0580*/  UISETP.NE.AND UP1, UPT, UR6, URZ, UPT ;  /* 0x000000ff0600728c */ /* 0x000fe2000bf25270 */
[----:B------:R-:W-:Y:S01]  /*0590*/  IADD3 R6, PT, PT, R6, 0x10, RZ ;  /* 0x0000001006067810 */ /* 0x000fe20007ffe0ff */
        /* <DEDUP_REMOVED lines=8> */
[----:B------:R-:W-:Y:S06]  /*0620*/  BRA.U UP1, `(.L_x_9) ;  /* 0xfffffffd01187547 */ /* 0x000fec000b83ffff */
.L_x_8:
[----:B------:R-:W-:Y:S05]  /*0630*/  BRA.U !UP0, `(.L_x_7) ;  /* 0x0000000508287547 */ /* 0x000fea000b800000 */
[----:B------:R-:W-:Y:S02]  /*0640*/  UISETP.GE.U32.AND UP0, UPT, UR4, 0x8, UPT ;  /* 0x000000080400788c */ /* 0x000fe4000bf06070 */
[----:B------:R-:W-:-:S04]  /*0650*/  ULOP3.LUT UR5, UR10, 0x7, URZ, 0xc0, !UPT ;  /* 0x000000070a057892 */ /* 0x000fc8000f8ec0ff */
[----:B------:R-:W-:-:S03]  /*0660*/  UISETP.NE.AND UP1, UPT, UR5, URZ, UPT ;  /* 0x000000ff0500728c */ /* 0x000fc6000bf25270 */
[----:B------:R-:W-:Y:S08]  /*0670*/  BRA.U !UP0, `(.L_x_10) ;  /* 0x00000001087c7547 */ /* 0x000ff0000b800000 */
        /* <DEDUP_REMOVED lines=30> */
[----:B------:R-:W-:-:S07]  /*0860*/  FFMA R15, R25, R22, R6 ;  /* 0x00000016190f7223 */ /* 0x000fce0000000006 */
.L_x_10:
        /* <DEDUP_REMOVED lines=14> */
[----:B------:R-:W4:Y:S04]  /*0950*/  LDG.E R11, desc[UR8][R2.64+0x4] ;  /* 0x00000408020b7981 */ /* 0x000f28000c1e1900 */
[----:B------:R-:W4:Y:S04]  /*0960*/  LDG.E R10, desc[UR8][R4.64+0x4] ;  /* 0x00000408040a7981 */ /* 0x000f28000c1e1900 */
[----:B------:R-:W3:Y:S04]  /*0970*/  LDG.E R12, desc[UR8][R4.64+0x8] ;  /* 0x00000808040c7981 */ /* 0x000ee8000c1e1900 */
[----:B------:R-:W5:Y:S04]  /*0980*/  LDG.E R17, desc[UR8][R2.64+0xc] ;  /* 0x00000c0802117981 */ /* 0x000f68000c1e1900 */
[----:B------:R-:W5:Y:S01]  /*0990*/  LDG.E R14, desc[UR8][R4.64+0xc] ;  /* 0x00000c08040e7981 */ /* 0x000f62000c1e1900 */
[----:B------:R-:W-:Y:S01]  /*09a0*/  IADD3 R8, PT, PT, R8, 0x4, RZ ;  /* 0x0000000408087810 */ /* 0x000fe20007ffe0ff */
[----:B--2---:R-:W-:-:S04]  /*09b0*/  FFMA R6, R6, R9, R15 ;  /* 0x0000000906067223 */ /* 0x004fc8000000000f */
[----:B----4-:R-:W-:-:S04]  /*09c0*/  FFMA R6, R11, R10, R6 ;  /* 0x0000000a0b067223 */ /* 0x010fc80000000006 */
[----:B---3--:R-:W-:-:S04]  /*09d0*/  FFMA R6, R13, R12, R6 ;  /* 0x0000000c0d067223 */ /* 0x008fc80000000006 */
[----:B-----5:R-:W-:-:S07]  /*09e0*/  FFMA R15, R17, R14, R6 ;  /* 0x0000000e110f7223 */ /* 0x020fce0000000006 */
.L_x_11:
[----:B------:R-:W-:Y:S05]  /*09f0*/  BRA.U !UP1, `(.L_x_7) ;  /* 0x0000000109387547 */ /* 0x000fea000b800000 */
[----:B------:R-:W0:Y:S01]  /*0a00*/  LDC.64 R10, c[0x0][0x380] ;  /* 0x0000e000ff0a7b82 */ /* 0x000e220000000a00 */
[----:B------:R-:W-:-:S07]  /*0a10*/  UIADD3 UR4, UPT, UPT, -UR4, URZ, URZ ;  /* 0x000000ff04047290 */ /* 0x000fce000fffe1ff */
[----:B------:R-:W1:Y:S05]  /*0a20*/  LDC.64 R12, c[0x0][0x388] ;  /* 0x0000e200ff0c7b82 */ /* 0x000e6a0000000a00 */
.L_x_12:
[--C-:B------:R-:W-:Y:S02]  /*0a30*/  IMAD R3, R0, UR10, R8.reuse ;  /* 0x0000000a00037c24 */ /* 0x100fe4000f8e0208 */
[----:B------:R-:W-:Y:S02]  /*0a40*/  IMAD R5, R7, UR10, R8 ;  /* 0x0000000a07057c24 */ /* 0x000fe4000f8e0208 */
[----:B0-----:R-:W-:-:S04]  /*0a50*/  IMAD.WIDE R2, R3, 0x4, R10 ;  /* 0x0000000403027825 */ /* 0x001fc800078e020a */
[----:B-1----:R-:W-:Y:S02]  /*0a60*/  IMAD.WIDE R4, R5, 0x4, R12 ;  /* 0x0000000405047825 */ /* 0x002fe400078e020c */
[----:B------:R-:W2:Y:S04]  /*0a70*/  LDG.E R2, desc[UR8][R2.64] ;  /* 0x0000000802027981 */ /* 0x000ea8000c1e1900 */
[----:B------:R-:W2:Y:S01]  /*0a80*/  LDG.E R4, desc[UR8][R4.64] ;  /* 0x0000000804047981 */ /* 0x000ea2000c1e1900 */
[----:B------:R-:W-:Y:S01]  /*0a90*/  UIADD3 UR4, UPT, UPT, UR4, 0x1, URZ ;  /* 0x0000000104047890 */ /* 0x000fe2000fffe0ff */
[----:B------:R-:W-:-:S03]  /*0aa0*/  IADD3 R8, PT, PT, R8, 0x1, RZ ;  /* 0x0000000108087810 */ /* 0x000fc60007ffe0ff */
[----:B------:R-:W-:Y:S01]  /*0ab0*/  UISETP.NE.AND UP0, UPT, UR4, URZ, UPT ;  /* 0x000000ff0400728c */ /* 0x000fe2000bf05270 */
[----:B--2---:R-:W-:-:S08]  /*0ac0*/  FFMA R15, R2, R4, R15 ;  /* 0x00000004020f7223 */ /* 0x004fd0000000000f */
[----:B------:R-:W-:Y:S05]  /*0ad0*/  BRA.U UP0, `(.L_x_12) ;  /* 0xfffffffd00d47547 */ /* 0x000fea000b83ffff */
.L_x_7:
[----:B------:R-:W0:Y:S01]  /*0ae0*/  LDC.64 R2, c[0x0][0x390] ;  /* 0x0000e400ff027b82 */ /* 0x000e220000000a00 */
[----:B------:R-:W-:-:S04]  /*0af0*/  IMAD R7, R0, UR7, R7 ;  /* 0x0000000700077c24 */ /* 0x000fc8000f8e0207 */
[----:B0-----:R-:W-:-:S05]  /*0b00*/  IMAD.WIDE R2, R7, 0x4, R2 ;  /* 0x0000000407027825 */ /* 0x001fca00078e0202 */
[----:B------:R-:W-:Y:S01]  /*0b10*/  STG.E desc[UR8][R2.64], R15 ;  /* 0x0000000f02007986 */ /* 0x000fe2000c101908 */
[----:B------:R-:W-:Y:S05]  /*0b20*/  EXIT ;  /* 0x000000000000794d */ /* 0x000fea0003800000 */
.L_x_13:
        /* <DEDUP_REMOVED lines=13> */
.L_x_21:


//--------------------- .text._Z19matrixMultiplyNaivePfS_S_iii --------------------------
	.section	.text._Z19matrixMultiplyNaivePfS_S_iii,"ax",@progbits
	.align	128
        .global         _Z19matrixMultiplyNaivePfS_S_iii
        .type           _Z19matrixMultiplyNaivePfS_S_iii,@function
        .size           _Z19matrixMultiplyNaivePfS_S_iii,(.L_x_22 - _Z19matrixMultiplyNaivePfS_S_iii)
        .other          _Z19matrixMultiplyNaivePfS_S_iii,@"STO_CUDA_ENTRY STV_DEFAULT"
_Z19matrixMultiplyNaivePfS_S_iii:
.text._Z19matrixMultiplyNaivePfS_S_iii:
[----:B------:R-:W-:Y:S08]  /*0000*/  LDC R1, c[0x0][0x37c] ;  /* 0x0000df00ff017b82 */ /* 0x000ff00000000800 */
[----:B------:R-:W0:Y:S01]  /*0010*/  LDC R15, c[0x0][0x3a0] ;  /* 0x0000e800ff0f7b82 */ /* 0x000e220000000800 */
[----:B------:R-:W1:Y:S01]  /*0020*/  S2R R14, SR_CTAID.X ;  /* 0x00000000000e7919 */ /* 0x000e620000002500 */
[----:B------:R-:W2:Y:S01]  /*0030*/  LDCU.64 UR6, c[0x0][0x358] ;  /* 0x00006b00ff0677ac */ /* 0x000ea20008000a00 */
[----:B------:R-:W-:Y:S01]  /*0040*/  MOV R20, RZ ;  /* 0x000000ff00147202 */ /* 0x000fe20000000f00 */
[----:B------:R-:W1:Y:S04]  /*0050*/  S2R R5, SR_TID.X ;  /* 0x0000000000057919 */ /* 0x000e680000002100 */
[----:B------:R-:W3:Y:S01]  /*0060*/  LDC R17, c[0x0][0x39c] ;  /* 0x0000e700ff117b82 */ /* 0x000ee20000000800 */
[----:B0-----:R-:W0:Y:S01]  /*0070*/  I2F.U32.RP R0, R15 ;  /* 0x0000000f00007306 */ /* 0x001e220000209000 */
[----:B------:R-:W-:-:S02]  /*0080*/  ISETP.NE.U32.AND P2, PT, R15, RZ, PT ;  /* 0x000000ff0f00720c */ /* 0x000fc40003f45070 */
[----:B-1----:R-:W-:-:S05]  /*0090*/  LEA R14, R14, R5, 0x9 ;  /* 0x000000050e0e7211 */ /* 0x002fca00078e48ff */
[----:B0-----:R-:W0:Y:S02]  /*00a0*/  MUFU.RCP R0, R0 ;  /* 0x0000000000007308 */ /* 0x001e240000001000 */
[----:B0-----:R-:W-:-:S06]  /*00b0*/  IADD3 R2, PT, PT, R0, 0xffffffe, RZ ;  /* 0x0ffffffe00027810 */ /* 0x001fcc0007ffe0ff */
[----:B------:R0:W1:Y:S02]  /*00c0*/  F2I.FTZ.U32.TRUNC.NTZ R3, R2 ;  /* 0x0000000200037305 */ /* 0x000064000021f000 */
[----:B0-----:R-:W-:Y:S01]  /*00d0*/  HFMA2 R2, -RZ, RZ, 0, 0 ;  /* 0x00000000ff027431 */ /* 0x001fe200000001ff */
[----:B-1----:R-:W-:-:S05]  /*00e0*/  IADD3 R4, PT, PT, RZ, -R3, RZ ;  /* 0x80000003ff047210 */ /* 0x002fca0007ffe0ff */
[----:B------:R-:W-:-:S04]  /*00f0*/  IMAD R7, R4, R15, RZ ;  /* 0x0000000f04077224 */ /* 0x000fc800078e02ff */
[----:B------:R-:W-:-:S06]  /*0100*/  IMAD.HI.U32 R3, R3, R7, R2 ;  /* 0x0000000703037227 */ /* 0x000fcc00078e0002 */
[----:B------:R-:W-:-:S05]  /*0110*/  IMAD.HI.U32 R0, R3, R14, RZ ;  /* 0x0000000e03007227 */ /* 0x000fca00078e00ff */
[----:B------:R-:W-:-:S05]  /*0120*/  IADD3 R4, PT, PT, -R0, RZ, RZ ;  /* 0x000000ff00047210 */ /* 0x000fca0007ffe1ff */
[----:B------:R-:W-:-:S05]  /*0130*/  IMAD R4, R15, R4, R14 ;  /* 0x000000040f047224 */ /* 0x000fca00078e020e */
[----:B------:R-:W-:-:S13]  /*0140*/  ISETP.GE.U32.AND P0, PT, R4, R15, PT ;  /* 0x0000000f0400720c */ /* 0x000fda0003f06070 */
[-C--:B------:R-:W-:Y:S02]  /*0150*/  @P0 IADD3 R4, PT, PT, R4, -R15.reuse, RZ ;  /* 0x8000000f04040210 */ /* 0x080fe40007ffe0ff */
[----:B------:R-:W-:Y:S02]  /*0160*/  @P0 IADD3 R0, PT, PT, R0, 0x1, RZ ;  /* 0x0000000100000810 */ /* 0x000fe40007ffe0ff */
[----:B------:R-:W-:Y:S02]  /*0170*/  ISETP.GE.U32.AND P1, PT, R4, R15, PT ;  /* 0x0000000f0400720c */ /* 0x000fe40003f26070 */
[----:B---3--:R-:W-:-:S11]  /*0180*/  ISETP.GE.AND P0, PT, R17, 0x1, PT ;  /* 0x000000011100780c */ /* 0x008fd60003f06270 */
        /* <DEDUP_REMOVED lines=15> */
.L_x_16:
[----:B------:R-:W0:Y:S01]  /*0280*/  LDC.64 R12, c[0x0][0x388] ;  /* 0x0000e200ff0c7b82 */ /* 0x000e220000000a00 */
[----:B------:R-:W-:-:S07]  /*0290*/  IMAD R5, R15, UR4, R14 ;  /* 0x000000040f057c24 */ /* 0x000fce000f8e020e */
[----:B------:R-:W1:Y:S01]  /*02a0*/  LDC.64 R2, c[0x0][0x380] ;  /* 0x0000e000ff027b82 */ /* 0x000e620000000a00 */
[----:B0-----:R-:W-:-:S04]  /*02b0*/  IMAD.WIDE R12, R5, 0x4, R12 ;  /* 0x00000004050c7825 */ /* 0x001fc800078e020c */
[----:B------:R-:W-:Y:S01]  /*02c0*/  IMAD R5, R0, R17, UR4 ;  /* 0x0000000400057e24 */ /* 0x000fe2000f8e0211 */
[----:B------:R0:W2:Y:S01]  /*02d0*/  LDG.E R19, desc[UR6][R12.64] ;  /* 0x000000060c137981 */ /* 0x0000a2000c1e1900 */
[----:B------:R-:W-:-:S04]  /*02e0*/  IMAD.WIDE R28, R15, 0x4, R12 ;  /* 0x000000040f1c7825 */ /* 0x000fc800078e020c */
[----:B-1----:R-:W-:Y:S01]  /*02f0*/  IMAD.WIDE R2, R5, 0x4, R2 ;  /* 0x0000000405027825 */ /* 0x002fe200078e0202 */
[----:B------:R-:W3:Y:S03]  /*0300*/  LDG.E R22, desc[UR6][R28.64] ;  /* 0x000000061c167981 */ /* 0x000ee6000c1e1900 */
[C---:B------:R-:W-:Y:S01]  /*0310*/  IMAD.WIDE R8, R15.reuse, 0x4, R28 ;  /* 0x000000040f087825 */ /* 0x040fe200078e021c */
[----:B------:R-:W2:Y:S04]  /*0320*/  LDG.E R21, desc[UR6][R2.64] ;  /* 0x0000000602157981 */ /* 0x000ea8000c1e1900 */
[----:B------:R-:W3:Y:S01]  /*0330*/  LDG.E R23, desc[UR6][R2.64+0x4] ;  /* 0x0000040602177981 */ /* 0x000ee2000c1e1900 */
[----:B------:R-:W-:-:S03]  /*0340*/  IMAD.WIDE R6, R15, 0x4, R8 ;  /* 0x000000040f067825 */ /* 0x000fc600078e0208 */
[----:B------:R1:W4:Y:S01]  /*0350*/  LDG.E R25, desc[UR6][R8.64] ;  /* 0x0000000608197981 */ /* 0x000322000c1e1900 */
[----:B------:R-:W-:-:S03]  /*0360*/  IMAD.WIDE R4, R15, 0x4, R6 ;  /* 0x000000040f047825 */ /* 0x000fc600078e0206 */
[----:B------:R-:W4:Y:S04]  /*0370*/  LDG.E R24, desc[UR6][R2.64+0x8] ;  /* 0x0000080602187981 */ /* 0x000f28000c1e1900 */
[----:B------:R-:W5:Y:S01]  /*0380*/  LDG.E R7, desc[UR6][R6.64] ;  /* 0x0000000606077981 */ /* 0x000f62000c1e1900 */
[----:B------:R-:W-:-:S03]  /*0390*/  IMAD.WIDE R10, R15, 0x4, R4 ;  /* 0x000000040f0a7825 */ /* 0x000fc600078e0204 */
[----:B------:R-:W5:Y:S01]  /*03a0*/  LDG.E R26, desc[UR6][R2.64+0xc] ;  /* 0x00000c06021a7981 */ /* 0x000f62000c1e1900 */
[----:B0-----:R-:W-:-:S03]  /*03b0*/  IMAD.WIDE R12, R15, 0x4, R10 ;  /* 0x000000040f0c7825 */ /* 0x001fc600078e020a */
[----:B------:R-:W5:Y:S04]  /*03c0*/  LDG.E R5, desc[UR6][R4.64] ;  /* 0x0000000604057981 */ /* 0x000f68000c1e1900 */
[----:B------:R-:W5:Y:S01]  /*03d0*/  LDG.E R10, desc[UR6][R10.64] ;  /* 0x000000060a0a7981 */ /* 0x000f62000c1e1900 */
[----:B-1----:R-:W-:-:S03]  /*03e0*/  IMAD.WIDE R8, R15, 0x4, R12 ;  /* 0x000000040f087825 */ /* 0x002fc600078e020c */
[----:B------:R-:W5:Y:S04]  /*03f0*/  LDG.E R29, desc[UR6][R2.64+0x14] ;  /* 0x00001406021d7981 */ /* 0x000f68000c1e1900 */
[----:B------:R-:W5:Y:S04]  /*0400*/  LDG.E R4, desc[UR6][R2.64+0x10] ;  /* 0x0000100602047981 */ /* 0x000f68000c1e1900 */
[----:B------:R-:W5:Y:S04]  /*0410*/  LDG.E R28, desc[UR6][R12.64] ;  /* 0x000000060c1c7981 */ /* 0x000f68000c1e1900 */
[----:B------:R-:W5:Y:S04]  /*0420*/  LDG.E R11, desc[UR6][R2.64+0x18] ;  /* 0x00001806020b7981 */ /* 0x000f68000c1e1900 */
        /* <DEDUP_REMOVED lines=14> */
.L_x_15:
[----:B------:R-:W-:Y:S05]  /*0510*/  @!P1 BRA `(.L_x_14) ;  /* 0x0000000000d49947 */ /* 0x000fea0003800000 */
[----:B------:R-:W-:Y:S02]  /*0520*/  ISETP.GE.U32.AND P0, PT, R27, 0x4, PT ;  /* 0x000000041b00780c */ /* 0x000fe40003f06070 */
[----:B------:R-:W-:-:S04]  /*0530*/  LOP3.LUT R12, R17, 0x3, RZ, 0xc0, !PT ;  /* 0x00000003110c7812 */ /* 0x000fc800078ec0ff */
[----:B------:R-:W-:-:S07]  /*0540*/  ISETP.NE.AND P1, PT, R12, RZ, PT ;  /* 0x000000ff0c00720c */ /* 0x000fce0003f25270 */
[----:B------:R-:W-:Y:S06]  /*0550*/  @!P0 BRA `(.L_x_17) ;  /* 0x0000000000588947 */ /* 0x000fec0003800000 */
[----:B------:R-:W0:Y:S01]  /*0560*/  LDC.64 R8, c[0x0][0x388] ;  /* 0x0000e200ff087b82 */ /* 0x000e220000000a00 */
[----:B------:R-:W-:-:S07]  /*0570*/  IMAD R5, R18, R15, R14 ;  /* 0x0000000f12057224 */ /* 0x000fce00078e020e */
[----:B------:R-:W1:Y:S01]  /*0580*/  LDC.64 R2, c[0x0][0x380] ;  /* 0x0000e000ff027b82 */ /* 0x000e620000000a00 */
[----:B0-----:R-:W-:-:S04]  /*0590*/  IMAD.WIDE R8, R5, 0x4, R8 ;  /* 0x0000000405087825 */ /* 0x001fc800078e0208 */
[----:B------:R-:W-:Y:S02]  /*05a0*/  IMAD R5, R0, R17, R18 ;  /* 0x0000001100057224 */ /* 0x000fe400078e0212 */
[----:B------:R-:W-:Y:S02]  /*05b0*/  IMAD.WIDE R10, R15, 0x4, R8 ;  /* 0x000000040f0a7825 */ /* 0x000fe400078e0208 */
[----:B------:R-:W2:Y:S02]  /*05c0*/  LDG.E R8, desc[UR6][R8.64] ;  /* 0x0000000608087981 */ /* 0x000ea4000c1e1900 */
[----:B-1----:R-:W-:-:S04]  /*05d0*/  IMAD.WIDE R2, R5, 0x4, R2 ;  /* 0x0000000405027825 */ /* 0x002fc800078e0202 */
[C---:B------:R-:W-:Y:S01]  /*05e0*/  IMAD.WIDE R4, R15.reuse, 0x4, R10 ;  /* 0x000000040f047825 */ /* 0x040fe200078e020a */
[----:B------:R-:W2:Y:S04]  /*05f0*/  LDG.E R13, desc[UR6][R2.64] ;  /* 0x00000006020d7981 */ /* 0x000ea8000c1e1900 */
[----:B------:R-:W3:Y:S01]  /*0600*/  LDG.E R10, desc[UR6][R10.64] ;  /* 0x000000060a0a7981 */ /* 0x000ee2000c1e1900 */
[----:B------:R-:W-:-:S03]  /*0610*/  IMAD.WIDE R6, R15, 0x4, R4 ;  /* 0x000000040f067825 */ /* 0x000fc600078e0204 */
[----:B------:R-:W3:Y:S04]  /*0620*/  LDG.E R16, desc[UR6][R2.64+0x4] ;  /* 0x0000040602107981 */ /* 0x000ee8000c1e1900 */
[----:B------:R-:W4:Y:S04]  /*0630*/  LDG.E R19, desc[UR6][R4.64] ;  /* 0x0000000604137981 */ /* 0x000f28000c1e1900 */
        /* <DEDUP_REMOVED lines=8> */
.L_x_17:
[----:B------:R-:W-:Y:S05]  /*06c0*/  @!P1 BRA `(.L_x_14) ;  /* 0x0000000000689947 */ /* 0x000fea0003800000 */
[----:B------:R-:W0:Y:S01]  /*06d0*/  LDC.64 R8, c[0x0][0x388] ;  /* 0x0000e200ff087b82 */ /* 0x000e220000000a00 */
[----:B------:R-:W-:Y:S02]  /*06e0*/  ISETP.NE.AND P0, PT, R12, 0x1, PT ;  /* 0x000000010c00780c */ /* 0x000fe40003f05270 */
[----:B------:R-:W-:-:S04]  /*06f0*/  LOP3.LUT R10, R17, 0x1, RZ, 0xc0, !PT ;  /* 0x00000001110a7812 */ /* 0x000fc800078ec0ff */
[----:B------:R-:W-:Y:S01]  /*0700*/  ISETP.NE.U32.AND P1, PT, R10, 0x1, PT ;  /* 0x000000010a00780c */ /* 0x000fe20003f25070 */
[----:B------:R-:W1:Y:S06]  /*0710*/  LDC.64 R6, c[0x0][0x380] ;  /* 0x0000e000ff067b82 */ /* 0x000e6c0000000a00 */
[----:B------:R-:W-:Y:S02]  /*0720*/  @P0 IMAD R13, R18, R15, R14 ;  /* 0x0000000f120d0224 */ /* 0x000fe400078e020e */
[----:B------:R-:W2:Y:S01]  /*0730*/  LDC.64 R4, c[0x0][0x380] ;  /* 0x0000e000ff047b82 */ /* 0x000ea20000000a00 */
[----:B------:R-:W-:Y:S01]  /*0740*/  @P0 IMAD R11, R0, R17, R18 ;  /* 0x00000011000b0224 */ /* 0x000fe200078e0212 */
[----:B------:R-:W-:-:S05]  /*0750*/  @P0 IADD3 R18, PT, PT, R18, 0x2, RZ ;  /* 0x0000000212120810 */ /* 0x000fca0007ffe0ff */
[----:B------:R-:W-:Y:S01]  /*0760*/  @!P1 IMAD R17, R0, R17, R18 ;  /* 0x0000001100119224 */ /* 0x000fe200078e0212 */
[----:B------:R-:W3:Y:S01]  /*0770*/  LDC.64 R2, c[0x0][0x388] ;  /* 0x0000e200ff027b82 */ /* 0x000ee20000000a00 */
[----:B0-----:R-:W-:-:S04]  /*0780*/  @P0 IMAD.WIDE R8, R13, 0x4, R8 ;  /* 0x000000040d080825 */ /* 0x001fc800078e0208 */
[----:B------:R-:W-:Y:S01]  /*0790*/  @!P1 IMAD R13, R18, R15, R14 ;  /* 0x0000000f120d9224 */ /* 0x000fe200078e020e */
[----:B------:R-:W4:Y:S01]  /*07a0*/  @P0 LDG.E R12, desc[UR6][R8.64] ;  /* 0x00000006080c0981 */ /* 0x000f22000c1e1900 */
[----:B-1----:R-:W-:-:S04]  /*07b0*/  @P0 IMAD.WIDE R6, R11, 0x4, R6 ;  /* 0x000000040b060825 */ /* 0x002fc800078e0206 */
[----:B------:R-:W-:Y:S01]  /*07c0*/  @P0 IMAD.WIDE R10, R15, 0x4, R8 ;  /* 0x000000040f0a0825 */ /* 0x000fe200078e0208 */
[----:B------:R-:W4:Y:S03]  /*07d0*/  @P0 LDG.E R19, desc[UR6][R6.64] ;  /* 0x0000000606130981 */ /* 0x000f26000c1e1900 */
[----:B--2---:R-:W-:Y:S01]  /*07e0*/  @!P1 IMAD.WIDE R4, R17, 0x4, R4 ;  /* 0x0000000411049825 */ /* 0x004fe200078e0204 */
[----:B------:R-:W2:Y:S04]  /*07f0*/  @P0 LDG.E R21, desc[UR6][R6.64+0x4] ;  /* 0x0000040606150981 */ /* 0x000ea8000c1e1900 */
[----:B------:R-:W2:Y:S01]  /*0800*/  @P0 LDG.E R10, desc[UR6][R10.64] ;  /* 0x000000060a0a0981 */ /* 0x000ea2000c1e1900 */
[----:B---3--:R-:W-:-:S03]  /*0810*/  @!P1 IMAD.WIDE R2, R13, 0x4, R2 ;  /* 0x000000040d029825 */ /* 0x008fc600078e0202 */
[----:B------:R-:W3:Y:S04]  /*0820*/  @!P1 LDG.E R5, desc[UR6][R4.64] ;  /* 0x0000000604059981 */ /* 0x000ee8000c1e1900 */
[----:B------:R-:W3:Y:S01]  /*0830*/  @!P1 LDG.E R2, desc[UR6][R2.64] ;  /* 0x0000000602029981 */ /* 0x000ee2000c1e1900 */
[----:B----4-:R-:W-:-:S04]  /*0840*/  @P0 FFMA R12, R19, R12, R20 ;  /* 0x0000000c130c0223 */ /* 0x010fc80000000014 */
[----:B--2---:R-:W-:-:S04]  /*0850*/  @P0 FFMA R20, R21, R10, R12 ;  /* 0x0000000a15140223 */ /* 0x004fc8000000000c */
[----:B---3--:R-:W-:-:S07]  /*0860*/  @!P1 FFMA R20, R5, R2, R20 ;  /* 0x0000000205149223 */ /* 0x008fce0000000014 */
.L_x_14:
[----:B------:R-:W0:Y:S01]  /*0870*/  LDC.64 R2, c[0x0][0x390] ;  /* 0x0000e400ff027b82 */ /* 0x000e220000000a00 */
[----:B------:R-:W-:-:S04]  /*0880*/  IMAD R15, R0, R15, R14 ;  /* 0x0000000f000f7224 */ /* 0x000fc800078e020e */
[----:B0-----:R-:W-:-:S05]  /*0890*/  IMAD.WIDE R2, R15, 0x4, R2 ;  /* 0x000000040f027825 */ /* 0x001fca00078e0202 */
[----:B------:R-:W-:Y:S01]  /*08a0*/  STG.E desc[UR6][R2.64], R20 ;  /* 0x0000001402007986 */ /* 0x000fe2000c101906 */
[----:B------:R-:W-:Y:S05]  /*08b0*/  EXIT ;  /* 0x000000000000794d */ /* 0x000fea0003800000 */
.L_x_18:
        /* <DEDUP_REMOVED lines=12> */
.L_x_22:


//--------------------- .nv.shared._Z19matrixMultiplyShmemPfS_S_iii --------------------------
	.section	.nv.shared._Z19matrixMultiplyShmemPfS_S_iii,"aw",@nobits
	.sectionflags	@""
	.align	4
.nv.shared._Z19matrixMultiplyShmemPfS_S_iii:
	.zero		9216


//--------------------- .nv.shared.reserved.0     --------------------------
	.section	.nv.shared.reserved.0,"aw",@nobits
	.weak		__nv_reservedSMEM_offset_0_alias
	.size		__nv_reservedSMEM_offset_0_alias, 0, 64
	.other		__nv_reservedSMEM_offset_0_alias,@"STO_CUDA_RESERVED_SHARED STV_DEFAULT"
__nv_reservedSMEM_offset_0_alias:
	.zero		0
	.zero		64


//--------------------- .nv.constant0._Z19matrixMultiplyShmemPfS_S_iii --------------------------
	.section	.nv.constant0._Z19matrixMultiplyShmemPfS_S_iii,"a",@progbits
	.sectionflags	@""
	.align	4
.nv.constant0._Z19matrixMultiplyShmemPfS_S_iii:
	.zero		932


//--------------------- .nv.constant0._Z30matrixMultiplyNaiveAColOrderedPfS_S_iii --------------------------
	.section	.nv.constant0._Z30matrixMultiplyNaiveAColOrderedPfS_S_iii,"a",@progbits
	.sectionflags	@""
	.align	4
.nv.constant0._Z30matrixMultiplyNaiveAColOrderedPfS_S_iii:
	.zero		932


//--------------------- .nv.constant0._Z30matrixMultiplyNaiveBColOrderedPfS_S_iii --------------------------
	.section	.nv.constant0._Z30matrixMultiplyNaiveBColOrderedPfS_S_iii,"a",@progbits
	.sectionflags	@""
	.align	4
.nv.constant0._Z30matrixMultiplyNaiveBColOrderedPfS_S_iii:
	.zero		932


//--------------------- .nv.constant0._Z19matrixMultiplyNaivePfS_S_iii --------------------------
	.section	.nv.constant0._Z19matrixMultiplyNaivePfS_S_iii,"a",@progbits
	.sectionflags	@""
	.align	4
.nv.constant0._Z19matrixMultiplyNaivePfS_S_iii:
	.zero		932


//--------------------- SYMBOLS --------------------------

	.type		.nv.reservedSmem.offset0,@object
	.size		.nv.reservedSmem.offset0,0x4
	.type		.nv.reservedSmem.cap,@object
	.size		.nv.reservedSmem.cap,0x4
